//
// Generated by NVIDIA NVVM Compiler
//
// Compiler Build ID: CL-36424714
// Cuda compilation tools, release 13.0, V13.0.88
// Based on NVVM 20.0.0
//

.version 9.0
.target sm_100
.address_size 64

	// .globl	_Z8setupRNGP17curandStateXORWOWm
.global .align 4 .b8 precalc_xorwow_matrix[102400];
.global .align 4 .b8 precalc_xorwow_offset_matrix[102400];
.global .align 4 .b8 mrg32k3aM1[2304];
.global .align 4 .b8 mrg32k3aM2[2304];
.global .align 4 .b8 mrg32k3aM1SubSeq[2016];
.global .align 4 .b8 mrg32k3aM2SubSeq[2016];
.global .align 4 .b8 mrg32k3aM1Seq[2304];
.global .align 4 .b8 mrg32k3aM2Seq[2304];
.const .align 8 .b8 __cr_lgamma_table[72];

.visible .entry _Z8setupRNGP17curandStateXORWOWm(
	.param .u64 .ptr .align 1 _Z8setupRNGP17curandStateXORWOWm_param_0,
	.param .u64 _Z8setupRNGP17curandStateXORWOWm_param_1
)
{
	.reg .pred 	%p<24>;
	.reg .b32 	%r<413>;
	.reg .b64 	%rd<19>;

	ld.param.u64 	%rd8, [_Z8setupRNGP17curandStateXORWOWm_param_0];
	ld.param.u64 	%rd9, [_Z8setupRNGP17curandStateXORWOWm_param_1];
	cvta.to.global.u64 	%rd10, %rd8;
	mov.u32 	%r182, %tid.x;
	mov.u32 	%r183, %ctaid.x;
	mov.u32 	%r184, %ntid.x;
	mad.lo.s32 	%r185, %r183, %r184, %r182;
	cvt.s64.s32 	%rd18, %r185;
	mul.wide.s32 	%rd11, %r185, 48;
	add.s64 	%rd2, %rd10, %rd11;
	cvt.u32.u64 	%r186, %rd9;
	xor.b32  	%r187, %r186, -1429050551;
	mul.lo.s32 	%r188, %r187, 1099087573;
	{ .reg .b32 tmp; mov.b64 {tmp, %r189}, %rd9; }
	xor.b32  	%r190, %r189, -136515619;
	mul.lo.s32 	%r191, %r190, -1703105765;
	add.s32 	%r192, %r188, %r191;
	add.s32 	%r193, %r192, 6615241;
	add.s32 	%r194, %r188, 123456789;
	st.global.v2.u32 	[%rd2], {%r193, %r194};
	xor.b32  	%r195, %r188, 362436069;
	add.s32 	%r196, %r191, 521288629;
	st.global.v2.u32 	[%rd2+8], {%r195, %r196};
	xor.b32  	%r197, %r191, 88675123;
	add.s32 	%r198, %r188, 5783321;
	st.global.v2.u32 	[%rd2+16], {%r197, %r198};
	setp.eq.s32 	%p1, %r185, 0;
	@%p1 bra 	$L__BB0_42;
	mov.b32 	%r319, 0;
$L__BB0_2:
	and.b64  	%rd4, %rd18, 3;
	setp.eq.s64 	%p2, %rd4, 0;
	@%p2 bra 	$L__BB0_41;
	mul.wide.u32 	%rd12, %r319, 3200;
	mov.u64 	%rd13, precalc_xorwow_matrix;
	add.s64 	%rd5, %rd13, %rd12;
	cvt.u32.u64 	%r2, %rd4;
	mov.b32 	%r320, 0;
$L__BB0_4:
	mov.b32 	%r333, 0;
	mov.u32 	%r334, %r333;
	mov.u32 	%r335, %r333;
	mov.u32 	%r336, %r333;
	mov.u32 	%r337, %r333;
	mov.u32 	%r326, %r333;
$L__BB0_5:
	mul.wide.u32 	%rd14, %r326, 4;
	add.s64 	%rd15, %rd2, %rd14;
	ld.global.u32 	%r10, [%rd15+4];
	shl.b32 	%r11, %r326, 5;
	mov.b32 	%r332, 0;
$L__BB0_6:
	.pragma "nounroll";
	shr.u32 	%r203, %r10, %r332;
	and.b32  	%r204, %r203, 1;
	setp.eq.b32 	%p3, %r204, 1;
	not.pred 	%p4, %p3;
	add.s32 	%r205, %r11, %r332;
	mul.lo.s32 	%r206, %r205, 5;
	mul.wide.u32 	%rd16, %r206, 4;
	add.s64 	%rd6, %rd5, %rd16;
	@%p4 bra 	$L__BB0_8;
	ld.global.u32 	%r207, [%rd6];
	xor.b32  	%r337, %r337, %r207;
	ld.global.u32 	%r208, [%rd6+4];
	xor.b32  	%r336, %r336, %r208;
	ld.global.u32 	%r209, [%rd6+8];
	xor.b32  	%r335, %r335, %r209;
	ld.global.u32 	%r210, [%rd6+12];
	xor.b32  	%r334, %r334, %r210;
	ld.global.u32 	%r211, [%rd6+16];
	xor.b32  	%r333, %r333, %r211;
$L__BB0_8:
	and.b32  	%r213, %r203, 2;
	setp.eq.s32 	%p5, %r213, 0;
	@%p5 bra 	$L__BB0_10;
	ld.global.u32 	%r214, [%rd6+20];
	xor.b32  	%r337, %r337, %r214;
	ld.global.u32 	%r215, [%rd6+24];
	xor.b32  	%r336, %r336, %r215;
	ld.global.u32 	%r216, [%rd6+28];
	xor.b32  	%r335, %r335, %r216;
	ld.global.u32 	%r217, [%rd6+32];
	xor.b32  	%r334, %r334, %r217;
	ld.global.u32 	%r218, [%rd6+36];
	xor.b32  	%r333, %r333, %r218;
$L__BB0_10:
	and.b32  	%r220, %r203, 4;
	setp.eq.s32 	%p6, %r220, 0;
	@%p6 bra 	$L__BB0_12;
	ld.global.u32 	%r221, [%rd6+40];
	xor.b32  	%r337, %r337, %r221;
	ld.global.u32 	%r222, [%rd6+44];
	xor.b32  	%r336, %r336, %r222;
	ld.global.u32 	%r223, [%rd6+48];
	xor.b32  	%r335, %r335, %r223;
	ld.global.u32 	%r224, [%rd6+52];
	xor.b32  	%r334, %r334, %r224;
	ld.global.u32 	%r225, [%rd6+56];
	xor.b32  	%r333, %r333, %r225;
$L__BB0_12:
	and.b32  	%r227, %r203, 8;
	setp.eq.s32 	%p7, %r227, 0;
	@%p7 bra 	$L__BB0_14;
	ld.global.u32 	%r228, [%rd6+60];
	xor.b32  	%r337, %r337, %r228;
	ld.global.u32 	%r229, [%rd6+64];
	xor.b32  	%r336, %r336, %r229;
	ld.global.u32 	%r230, [%rd6+68];
	xor.b32  	%r335, %r335, %r230;
	ld.global.u32 	%r231, [%rd6+72];
	xor.b32  	%r334, %r334, %r231;
	ld.global.u32 	%r232, [%rd6+76];
	xor.b32  	%r333, %r333, %r232;
$L__BB0_14:
	and.b32  	%r234, %r203, 16;
	setp.eq.s32 	%p8, %r234, 0;
	@%p8 bra 	$L__BB0_16;
	ld.global.u32 	%r235, [%rd6+80];
	xor.b32  	%r337, %r337, %r235;
	ld.global.u32 	%r236, [%rd6+84];
	xor.b32  	%r336, %r336, %r236;
	ld.global.u32 	%r237, [%rd6+88];
	xor.b32  	%r335, %r335, %r237;
	ld.global.u32 	%r238, [%rd6+92];
	xor.b32  	%r334, %r334, %r238;
	ld.global.u32 	%r239, [%rd6+96];
	xor.b32  	%r333, %r333, %r239;
$L__BB0_16:
	and.b32  	%r241, %r203, 32;
	setp.eq.s32 	%p9, %r241, 0;
	@%p9 bra 	$L__BB0_18;
	ld.global.u32 	%r242, [%rd6+100];
	xor.b32  	%r337, %r337, %r242;
	ld.global.u32 	%r243, [%rd6+104];
	xor.b32  	%r336, %r336, %r243;
	ld.global.u32 	%r244, [%rd6+108];
	xor.b32  	%r335, %r335, %r244;
	ld.global.u32 	%r245, [%rd6+112];
	xor.b32  	%r334, %r334, %r245;
	ld.global.u32 	%r246, [%rd6+116];
	xor.b32  	%r333, %r333, %r246;
$L__BB0_18:
	and.b32  	%r248, %r203, 64;
	setp.eq.s32 	%p10, %r248, 0;
	@%p10 bra 	$L__BB0_20;
	ld.global.u32 	%r249, [%rd6+120];
	xor.b32  	%r337, %r337, %r249;
	ld.global.u32 	%r250, [%rd6+124];
	xor.b32  	%r336, %r336, %r250;
	ld.global.u32 	%r251, [%rd6+128];
	xor.b32  	%r335, %r335, %r251;
	ld.global.u32 	%r252, [%rd6+132];
	xor.b32  	%r334, %r334, %r252;
	ld.global.u32 	%r253, [%rd6+136];
	xor.b32  	%r333, %r333, %r253;
$L__BB0_20:
	and.b32  	%r255, %r203, 128;
	setp.eq.s32 	%p11, %r255, 0;
	@%p11 bra 	$L__BB0_22;
	ld.global.u32 	%r256, [%rd6+140];
	xor.b32  	%r337, %r337, %r256;
	ld.global.u32 	%r257, [%rd6+144];
	xor.b32  	%r336, %r336, %r257;
	ld.global.u32 	%r258, [%rd6+148];
	xor.b32  	%r335, %r335, %r258;
	ld.global.u32 	%r259, [%rd6+152];
	xor.b32  	%r334, %r334, %r259;
	ld.global.u32 	%r260, [%rd6+156];
	xor.b32  	%r333, %r333, %r260;
$L__BB0_22:
	and.b32  	%r262, %r203, 256;
	setp.eq.s32 	%p12, %r262, 0;
	@%p12 bra 	$L__BB0_24;
	ld.global.u32 	%r263, [%rd6+160];
	xor.b32  	%r337, %r337, %r263;
	ld.global.u32 	%r264, [%rd6+164];
	xor.b32  	%r336, %r336, %r264;
	ld.global.u32 	%r265, [%rd6+168];
	xor.b32  	%r335, %r335, %r265;
	ld.global.u32 	%r266, [%rd6+172];
	xor.b32  	%r334, %r334, %r266;
	ld.global.u32 	%r267, [%rd6+176];
	xor.b32  	%r333, %r333, %r267;
$L__BB0_24:
	and.b32  	%r269, %r203, 512;
	setp.eq.s32 	%p13, %r269, 0;
	@%p13 bra 	$L__BB0_26;
	ld.global.u32 	%r270, [%rd6+180];
	xor.b32  	%r337, %r337, %r270;
	ld.global.u32 	%r271, [%rd6+184];
	xor.b32  	%r336, %r336, %r271;
	ld.global.u32 	%r272, [%rd6+188];
	xor.b32  	%r335, %r335, %r272;
	ld.global.u32 	%r273, [%rd6+192];
	xor.b32  	%r334, %r334, %r273;
	ld.global.u32 	%r274, [%rd6+196];
	xor.b32  	%r333, %r333, %r274;
$L__BB0_26:
	and.b32  	%r276, %r203, 1024;
	setp.eq.s32 	%p14, %r276, 0;
	@%p14 bra 	$L__BB0_28;
	ld.global.u32 	%r277, [%rd6+200];
	xor.b32  	%r337, %r337, %r277;
	ld.global.u32 	%r278, [%rd6+204];
	xor.b32  	%r336, %r336, %r278;
	ld.global.u32 	%r279, [%rd6+208];
	xor.b32  	%r335, %r335, %r279;
	ld.global.u32 	%r280, [%rd6+212];
	xor.b32  	%r334, %r334, %r280;
	ld.global.u32 	%r281, [%rd6+216];
	xor.b32  	%r333, %r333, %r281;
$L__BB0_28:
	and.b32  	%r283, %r203, 2048;
	setp.eq.s32 	%p15, %r283, 0;
	@%p15 bra 	$L__BB0_30;
	ld.global.u32 	%r284, [%rd6+220];
	xor.b32  	%r337, %r337, %r284;
	ld.global.u32 	%r285, [%rd6+224];
	xor.b32  	%r336, %r336, %r285;
	ld.global.u32 	%r286, [%rd6+228];
	xor.b32  	%r335, %r335, %r286;
	ld.global.u32 	%r287, [%rd6+232];
	xor.b32  	%r334, %r334, %r287;
	ld.global.u32 	%r288, [%rd6+236];
	xor.b32  	%r333, %r333, %r288;
$L__BB0_30:
	and.b32  	%r290, %r203, 4096;
	setp.eq.s32 	%p16, %r290, 0;
	@%p16 bra 	$L__BB0_32;
	ld.global.u32 	%r291, [%rd6+240];
	xor.b32  	%r337, %r337, %r291;
	ld.global.u32 	%r292, [%rd6+244];
	xor.b32  	%r336, %r336, %r292;
	ld.global.u32 	%r293, [%rd6+248];
	xor.b32  	%r335, %r335, %r293;
	ld.global.u32 	%r294, [%rd6+252];
	xor.b32  	%r334, %r334, %r294;
	ld.global.u32 	%r295, [%rd6+256];
	xor.b32  	%r333, %r333, %r295;
$L__BB0_32:
	and.b32  	%r297, %r203, 8192;
	setp.eq.s32 	%p17, %r297, 0;
	@%p17 bra 	$L__BB0_34;
	ld.global.u32 	%r298, [%rd6+260];
	xor.b32  	%r337, %r337, %r298;
	ld.global.u32 	%r299, [%rd6+264];
	xor.b32  	%r336, %r336, %r299;
	ld.global.u32 	%r300, [%rd6+268];
	xor.b32  	%r335, %r335, %r300;
	ld.global.u32 	%r301, [%rd6+272];
	xor.b32  	%r334, %r334, %r301;
	ld.global.u32 	%r302, [%rd6+276];
	xor.b32  	%r333, %r333, %r302;
$L__BB0_34:
	and.b32  	%r304, %r203, 16384;
	setp.eq.s32 	%p18, %r304, 0;
	@%p18 bra 	$L__BB0_36;
	ld.global.u32 	%r305, [%rd6+280];
	xor.b32  	%r337, %r337, %r305;
	ld.global.u32 	%r306, [%rd6+284];
	xor.b32  	%r336, %r336, %r306;
	ld.global.u32 	%r307, [%rd6+288];
	xor.b32  	%r335, %r335, %r307;
	ld.global.u32 	%r308, [%rd6+292];
	xor.b32  	%r334, %r334, %r308;
	ld.global.u32 	%r309, [%rd6+296];
	xor.b32  	%r333, %r333, %r309;
$L__BB0_36:
	and.b32  	%r311, %r203, 32768;
	setp.eq.s32 	%p19, %r311, 0;
	@%p19 bra 	$L__BB0_38;
	ld.global.u32 	%r312, [%rd6+300];
	xor.b32  	%r337, %r337, %r312;
	ld.global.u32 	%r313, [%rd6+304];
	xor.b32  	%r336, %r336, %r313;
	ld.global.u32 	%r314, [%rd6+308];
	xor.b32  	%r335, %r335, %r314;
	ld.global.u32 	%r315, [%rd6+312];
	xor.b32  	%r334, %r334, %r315;
	ld.global.u32 	%r316, [%rd6+316];
	xor.b32  	%r333, %r333, %r316;
$L__BB0_38:
	add.s32 	%r332, %r332, 16;
	setp.ne.s32 	%p20, %r332, 32;
	@%p20 bra 	$L__BB0_6;
	mad.lo.s32 	%r317, %r326, -31, %r11;
	add.s32 	%r326, %r317, 1;
	setp.ne.s32 	%p21, %r326, 5;
	@%p21 bra 	$L__BB0_5;
	st.global.u32 	[%rd2+4], %r337;
	st.global.u32 	[%rd2+8], %r336;
	st.global.u32 	[%rd2+12], %r335;
	st.global.u32 	[%rd2+16], %r334;
	st.global.u32 	[%rd2+20], %r333;
	add.s32 	%r320, %r320, 1;
	setp.lt.u32 	%p22, %r320, %r2;
	@%p22 bra 	$L__BB0_4;
$L__BB0_41:
	shr.u64 	%rd7, %rd18, 2;
	add.s32 	%r319, %r319, 1;
	setp.gt.u64 	%p23, %rd18, 3;
	mov.u64 	%rd18, %rd7;
	@%p23 bra 	$L__BB0_2;
$L__BB0_42:
	mov.b32 	%r318, 0;
	st.global.v2.u32 	[%rd2+24], {%r318, %r318};
	st.global.u32 	[%rd2+32], %r318;
	mov.b64 	%rd17, 0;
	st.global.u64 	[%rd2+40], %rd17;
	ret;

}
	// .globl	_Z13rolloutKernelPiS_P17curandStateXORWOWi
.visible .entry _Z13rolloutKernelPiS_P17curandStateXORWOWi(
	.param .u64 .ptr .align 1 _Z13rolloutKernelPiS_P17curandStateXORWOWi_param_0,
	.param .u64 .ptr .align 1 _Z13rolloutKernelPiS_P17curandStateXORWOWi_param_1,
	.param .u64 .ptr .align 1 _Z13rolloutKernelPiS_P17curandStateXORWOWi_param_2,
	.param .u32 _Z13rolloutKernelPiS_P17curandStateXORWOWi_param_3
)
{
	.local .align 4 .b8 	__local_depot1[76];
	.reg .b64 	%SP;
	.reg .b64 	%SPL;
	.reg .pred 	%p<48>;
	.reg .b32 	%r<163>;
	.reg .b32 	%f<2>;
	.reg .b64 	%rd<40>;
	.reg .b64 	%fd<2>;

	mov.u64 	%SPL, __local_depot1;
	ld.param.u32 	%r72, [_Z13rolloutKernelPiS_P17curandStateXORWOWi_param_3];
	add.u64 	%rd1, %SPL, 0;
	add.u64 	%rd2, %SPL, 40;
	mov.u32 	%r73, %tid.x;
	mov.u32 	%r74, %ctaid.x;
	mov.u32 	%r75, %ntid.x;
	mad.lo.s32 	%r1, %r74, %r75, %r73;
	setp.ge.s32 	%p1, %r1, %r72;
	@%p1 bra 	$L__BB1_41;
	ld.param.u64 	%rd39, [_Z13rolloutKernelPiS_P17curandStateXORWOWi_param_2];
	ld.param.u64 	%rd37, [_Z13rolloutKernelPiS_P17curandStateXORWOWi_param_0];
	cvta.to.global.u64 	%rd9, %rd37;
	cvta.to.global.u64 	%rd10, %rd39;
	mul.lo.s32 	%r76, %r1, 10;
	mul.wide.s32 	%rd11, %r76, 4;
	add.s64 	%rd12, %rd9, %rd11;
	ld.global.u32 	%r17, [%rd12];
	st.local.u32 	[%rd1], %r17;
	ld.global.u32 	%r16, [%rd12+4];
	st.local.u32 	[%rd1+4], %r16;
	ld.global.u32 	%r15, [%rd12+8];
	st.local.u32 	[%rd1+8], %r15;
	ld.global.u32 	%r77, [%rd12+12];
	st.local.u32 	[%rd1+12], %r77;
	ld.global.u32 	%r78, [%rd12+16];
	st.local.u32 	[%rd1+16], %r78;
	ld.global.u32 	%r79, [%rd12+20];
	st.local.u32 	[%rd1+20], %r79;
	ld.global.u32 	%r80, [%rd12+24];
	st.local.u32 	[%rd1+24], %r80;
	ld.global.u32 	%r81, [%rd12+28];
	st.local.u32 	[%rd1+28], %r81;
	ld.global.u32 	%r82, [%rd12+32];
	st.local.u32 	[%rd1+32], %r82;
	ld.global.u32 	%r141, [%rd12+36];
	st.local.u32 	[%rd1+36], %r141;
	mul.wide.s32 	%rd13, %r1, 48;
	add.s64 	%rd3, %rd10, %rd13;
	ld.global.v2.u32 	{%r150, %r149}, [%rd3];
	ld.global.v2.u32 	{%r148, %r147}, [%rd3+8];
	ld.global.v2.u32 	{%r146, %r145}, [%rd3+16];
	ld.global.v2.u32 	{%r12, %r13}, [%rd3+24];
	ld.global.f32 	%f1, [%rd3+32];
	ld.global.f64 	%fd1, [%rd3+40];
$L__BB1_2:
	mov.u32 	%r21, %r148;
	mov.u32 	%r148, %r147;
	mov.u32 	%r147, %r146;
	mov.u32 	%r146, %r145;
	add.s32 	%r83, %r16, %r17;
	add.s32 	%r160, %r83, %r15;
	abs.s32 	%r84, %r160;
	setp.eq.s32 	%p2, %r84, 3;
	@%p2 bra 	$L__BB1_35;
	ld.local.u32 	%r29, [%rd1+12];
	add.s32 	%r85, %r29, %r17;
	ld.local.u32 	%r30, [%rd1+24];
	add.s32 	%r161, %r85, %r30;
	abs.s32 	%r86, %r161;
	setp.eq.s32 	%p3, %r86, 3;
	@%p3 bra 	$L__BB1_36;
	ld.local.u32 	%r25, [%rd1+16];
	add.s32 	%r87, %r25, %r29;
	ld.local.u32 	%r26, [%rd1+20];
	add.s32 	%r88, %r87, %r26;
	abs.s32 	%r89, %r88;
	setp.eq.s32 	%p4, %r89, 3;
	@%p4 bra 	$L__BB1_36;
	add.s32 	%r90, %r25, %r16;
	ld.local.u32 	%r27, [%rd1+28];
	add.s32 	%r91, %r90, %r27;
	abs.s32 	%r92, %r91;
	setp.eq.s32 	%p5, %r92, 3;
	@%p5 bra 	$L__BB1_36;
	add.s32 	%r93, %r27, %r30;
	ld.local.u32 	%r28, [%rd1+32];
	add.s32 	%r94, %r93, %r28;
	abs.s32 	%r95, %r94;
	setp.eq.s32 	%p6, %r95, 3;
	@%p6 bra 	$L__BB1_36;
	add.s32 	%r96, %r26, %r15;
	add.s32 	%r97, %r96, %r28;
	abs.s32 	%r98, %r97;
	setp.eq.s32 	%p7, %r98, 3;
	@%p7 bra 	$L__BB1_36;
	add.s32 	%r99, %r25, %r17;
	add.s32 	%r100, %r99, %r28;
	add.s32 	%r101, %r25, %r15;
	add.s32 	%r102, %r101, %r30;
	abs.s32 	%r103, %r100;
	setp.eq.s32 	%p8, %r103, 3;
	abs.s32 	%r104, %r102;
	setp.eq.s32 	%p9, %r104, 3;
	or.pred  	%p10, %p8, %p9;
	@%p10 bra 	$L__BB1_36;
	setp.ne.s32 	%p11, %r17, 0;
	setp.ne.s32 	%p12, %r16, 0;
	and.pred  	%p13, %p11, %p12;
	setp.ne.s32 	%p14, %r15, 0;
	and.pred  	%p15, %p13, %p14;
	setp.ne.s32 	%p16, %r29, 0;
	and.pred  	%p17, %p15, %p16;
	setp.ne.s32 	%p18, %r25, 0;
	and.pred  	%p19, %p17, %p18;
	setp.ne.s32 	%p20, %r26, 0;
	and.pred  	%p21, %p19, %p20;
	setp.ne.s32 	%p22, %r30, 0;
	and.pred  	%p23, %p21, %p22;
	setp.ne.s32 	%p24, %r27, 0;
	and.pred  	%p25, %p23, %p24;
	setp.ne.s32 	%p26, %r28, 0;
	and.pred  	%p27, %p25, %p26;
	@%p27 bra 	$L__BB1_36;
	mov.b32 	%r152, 0;
	@%p11 bra 	$L__BB1_12;
	mov.b32 	%r108, 0;
	st.local.u32 	[%rd2], %r108;
	mov.b32 	%r152, 1;
$L__BB1_12:
	@%p12 bra 	$L__BB1_14;
	add.s32 	%r33, %r152, 1;
	mul.wide.u32 	%rd14, %r152, 4;
	add.s64 	%rd15, %rd2, %rd14;
	mov.b32 	%r109, 1;
	st.local.u32 	[%rd15], %r109;
	mov.u32 	%r152, %r33;
$L__BB1_14:
	@%p14 bra 	$L__BB1_16;
	add.s32 	%r35, %r152, 1;
	mul.wide.u32 	%rd16, %r152, 4;
	add.s64 	%rd17, %rd2, %rd16;
	mov.b32 	%r110, 2;
	st.local.u32 	[%rd17], %r110;
	mov.u32 	%r152, %r35;
$L__BB1_16:
	setp.ne.s32 	%p31, %r29, 0;
	@%p31 bra 	$L__BB1_18;
	add.s32 	%r37, %r152, 1;
	mul.wide.u32 	%rd18, %r152, 4;
	add.s64 	%rd19, %rd2, %rd18;
	mov.b32 	%r111, 3;
	st.local.u32 	[%rd19], %r111;
	mov.u32 	%r152, %r37;
$L__BB1_18:
	setp.ne.s32 	%p32, %r25, 0;
	@%p32 bra 	$L__BB1_20;
	add.s32 	%r39, %r152, 1;
	mul.wide.u32 	%rd20, %r152, 4;
	add.s64 	%rd21, %rd2, %rd20;
	mov.b32 	%r112, 4;
	st.local.u32 	[%rd21], %r112;
	mov.u32 	%r152, %r39;
$L__BB1_20:
	setp.ne.s32 	%p33, %r26, 0;
	@%p33 bra 	$L__BB1_22;
	add.s32 	%r41, %r152, 1;
	mul.wide.u32 	%rd22, %r152, 4;
	add.s64 	%rd23, %rd2, %rd22;
	mov.b32 	%r113, 5;
	st.local.u32 	[%rd23], %r113;
	mov.u32 	%r152, %r41;
$L__BB1_22:
	setp.ne.s32 	%p34, %r30, 0;
	@%p34 bra 	$L__BB1_24;
	add.s32 	%r43, %r152, 1;
	mul.wide.u32 	%rd24, %r152, 4;
	add.s64 	%rd25, %rd2, %rd24;
	mov.b32 	%r114, 6;
	st.local.u32 	[%rd25], %r114;
	mov.u32 	%r152, %r43;
$L__BB1_24:
	setp.ne.s32 	%p35, %r27, 0;
	@%p35 bra 	$L__BB1_26;
	add.s32 	%r45, %r152, 1;
	mul.wide.u32 	%rd26, %r152, 4;
	add.s64 	%rd27, %rd2, %rd26;
	mov.b32 	%r115, 7;
	st.local.u32 	[%rd27], %r115;
	mov.u32 	%r152, %r45;
$L__BB1_26:
	setp.ne.s32 	%p36, %r28, 0;
	@%p36 bra 	$L__BB1_28;
	add.s32 	%r47, %r152, 1;
	mul.wide.u32 	%rd28, %r152, 4;
	add.s64 	%rd29, %rd2, %rd28;
	mov.b32 	%r116, 8;
	st.local.u32 	[%rd29], %r116;
	mov.u32 	%r152, %r47;
$L__BB1_28:
	shr.u32 	%r117, %r149, 2;
	xor.b32  	%r118, %r117, %r149;
	shl.b32 	%r119, %r146, 4;
	shl.b32 	%r120, %r118, 1;
	xor.b32  	%r121, %r119, %r120;
	xor.b32  	%r122, %r121, %r146;
	xor.b32  	%r145, %r122, %r118;
	add.s32 	%r150, %r150, 362437;
	add.s32 	%r123, %r145, %r150;
	rem.u32 	%r124, %r123, %r152;
	mul.wide.u32 	%rd30, %r124, 4;
	add.s64 	%rd31, %rd2, %rd30;
	ld.local.u32 	%r125, [%rd31];
	mul.wide.s32 	%rd32, %r125, 4;
	add.s64 	%rd33, %rd1, %rd32;
	st.local.u32 	[%rd33], %r141;
	ld.local.u32 	%r126, [%rd1+36];
	neg.s32 	%r141, %r126;
	st.local.u32 	[%rd1+36], %r141;
	ld.local.u32 	%r17, [%rd1];
	ld.local.u32 	%r16, [%rd1+4];
	ld.local.u32 	%r15, [%rd1+8];
	mov.u32 	%r149, %r21;
	bra.uni 	$L__BB1_2;
$L__BB1_29:
	ld.local.u32 	%r55, [%rd1+16];
	add.s32 	%r128, %r55, %r29;
	ld.local.u32 	%r56, [%rd1+20];
	add.s32 	%r160, %r128, %r56;
	abs.s32 	%r129, %r160;
	setp.eq.s32 	%p38, %r129, 3;
	@%p38 bra 	$L__BB1_35;
	add.s32 	%r130, %r55, %r16;
	ld.local.u32 	%r58, [%rd1+28];
	add.s32 	%r161, %r130, %r58;
	abs.s32 	%r131, %r161;
	setp.eq.s32 	%p39, %r131, 3;
	@%p39 bra 	$L__BB1_37;
	add.s32 	%r132, %r58, %r30;
	ld.local.u32 	%r60, [%rd1+32];
	add.s32 	%r160, %r132, %r60;
	abs.s32 	%r133, %r160;
	setp.eq.s32 	%p40, %r133, 3;
	@%p40 bra 	$L__BB1_35;
	add.s32 	%r134, %r56, %r15;
	add.s32 	%r161, %r134, %r60;
	abs.s32 	%r135, %r161;
	setp.eq.s32 	%p41, %r135, 3;
	@%p41 bra 	$L__BB1_37;
	add.s32 	%r136, %r55, %r17;
	add.s32 	%r63, %r136, %r60;
	abs.s32 	%r137, %r63;
	setp.eq.s32 	%p42, %r137, 3;
	@%p42 bra 	$L__BB1_34;
	bra.uni 	$L__BB1_38;
$L__BB1_34:
	setp.lt.s32 	%p45, %r63, 1;
	selp.b32 	%r162, -1, 1, %p45;
	bra.uni 	$L__BB1_40;
$L__BB1_35:
	setp.lt.s32 	%p47, %r160, 1;
	selp.b32 	%r162, -1, 1, %p47;
	bra.uni 	$L__BB1_40;
$L__BB1_36:
	abs.s32 	%r127, %r161;
	setp.ne.s32 	%p37, %r127, 3;
	@%p37 bra 	$L__BB1_29;
$L__BB1_37:
	setp.lt.s32 	%p46, %r161, 1;
	selp.b32 	%r162, -1, 1, %p46;
	bra.uni 	$L__BB1_40;
$L__BB1_38:
	add.s32 	%r139, %r55, %r15;
	add.s32 	%r69, %r139, %r30;
	abs.s32 	%r140, %r69;
	setp.ne.s32 	%p43, %r140, 3;
	mov.b32 	%r162, 0;
	@%p43 bra 	$L__BB1_40;
	setp.lt.s32 	%p44, %r69, 1;
	selp.b32 	%r162, -1, 1, %p44;
$L__BB1_40:
	ld.param.u64 	%rd38, [_Z13rolloutKernelPiS_P17curandStateXORWOWi_param_1];
	cvta.to.global.u64 	%rd34, %rd38;
	mul.wide.s32 	%rd35, %r1, 4;
	add.s64 	%rd36, %rd34, %rd35;
	st.global.u32 	[%rd36], %r162;
	st.global.v2.u32 	[%rd3], {%r150, %r149};
	st.global.v2.u32 	[%rd3+8], {%r21, %r148};
	st.global.v2.u32 	[%rd3+16], {%r147, %r146};
	st.global.v2.u32 	[%rd3+24], {%r12, %r13};
	st.global.f32 	[%rd3+32], %f1;
	st.global.f64 	[%rd3+40], %fd1;
$L__BB1_41:
	ret;

}


// ===== COMPILED SASS (sm_100) =====

	.target	sm_100

	.elftype	@"ET_EXEC"


//--------------------- .note.nv.tkinfo           --------------------------
	.section	.note.nv.tkinfo,"",@"SHT_NOTE"
	.sectionflags	@"SHF_NOTE_NV_TKINFO"
	.tkinfo
        /*0018*/ 	.word	0x00000002
        /*0030*/ 	.string	""
        /*0030*/ 	.string	"ptxas"
        /*0030*/ 	.string	"Cuda compilation tools, release 13.0, V13.0.88"
        /*0030*/ 	.string	"Build cuda_13.0.r13.0/compiler.36424714_0"
        /*0030*/ 	.string	"-arch sm_100 -m 64 "



//--------------------- .note.nv.cuinfo           --------------------------
	.section	.note.nv.cuinfo,"",@"SHT_NOTE"
	.sectionflags	@"SHF_NOTE_NV_CUINFO"
        /*0018*/ 	.short	0x0002
        /*001a*/ 	.short	0x0064
        /*001c*/ 	.short	0x0082
	.zero		2


//--------------------- .nv.info                  --------------------------
	.section	.nv.info,"",@"SHT_CUDA_INFO"
	.align	4


	//----- nvinfo : EIATTR_REGCOUNT
	.align		4
        /*0000*/ 	.byte	0x04, 0x2f
        /*0002*/ 	.short	(.L_10 - .L_9)
	.align		4
.L_9:
        /*0004*/ 	.word	index@(_Z8setupRNGP17curandStateXORWOWm)
        /*0008*/ 	.word	0x0000001f


	//----- nvinfo : EIATTR_FRAME_SIZE
	.align		4
.L_10:
        /*000c*/ 	.byte	0x04, 0x11
        /*000e*/ 	.short	(.L_12 - .L_11)
	.align		4
.L_11:
        /*0010*/ 	.word	index@(_Z8setupRNGP17curandStateXORWOWm)
        /*0014*/ 	.word	0x00000000


	//----- nvinfo : EIATTR_REGCOUNT
	.align		4
.L_12:
        /*0018*/ 	.byte	0x04, 0x2f
        /*001a*/ 	.short	(.L_14 - .L_13)
	.align		4
.L_13:
        /*001c*/ 	.word	index@(_Z13rolloutKernelPiS_P17curandStateXORWOWi)
        /*0020*/ 	.word	0x00000020


	//----- nvinfo : EIATTR_FRAME_SIZE
	.align		4
.L_14:
        /*0024*/ 	.byte	0x04, 0x11
        /*0026*/ 	.short	(.L_16 - .L_15)
	.align		4
.L_15:
        /*0028*/ 	.word	index@(_Z13rolloutKernelPiS_P17curandStateXORWOWi)
        /*002c*/ 	.word	0x00000050


	//----- nvinfo : EIATTR_MIN_STACK_SIZE
	.align		4
.L_16:
        /*0030*/ 	.byte	0x04, 0x12
        /*0032*/ 	.short	(.L_18 - .L_17)
	.align		4
.L_17:
        /*0034*/ 	.word	index@(_Z13rolloutKernelPiS_P17curandStateXORWOWi)
        /*0038*/ 	.word	0x00000050


	//----- nvinfo : EIATTR_MIN_STACK_SIZE
	.align		4
.L_18:
        /*003c*/ 	.byte	0x04, 0x12
        /*003e*/ 	.short	(.L_20 - .L_19)
	.align		4
.L_19:
        /*0040*/ 	.word	index@(_Z8setupRNGP17curandStateXORWOWm)
        /*0044*/ 	.word	0x00000000
.L_20:


//--------------------- .nv.compat                --------------------------
	.section	.nv.compat,"",@"SHT_CUDA_COMPAT_INFO"
	.align	4
        /*0000*/ 	.byte	0x02, 0x09, 0x00, 0x00, 0x02, 0x02, 0x01, 0x00, 0x02, 0x05, 0x05, 0x00, 0x03, 0x07, 0x01, 0x01
        /*0010*/ 	.byte	0x02, 0x03, 0x00, 0x00, 0x02, 0x06, 0x01, 0x00, 0x04, 0x0b, 0x08, 0x00, 0x09, 0x00, 0x00, 0x00
        /*0020*/ 	.byte	0x00, 0x00, 0x00, 0x00


//--------------------- .nv.info._Z13rolloutKernelPiS_P17curandStateXORWOWi --------------------------
	.section	.nv.info._Z13rolloutKernelPiS_P17curandStateXORWOWi,"",@"SHT_CUDA_INFO"
	.sectionflags	@""
	.align	4


	//----- nvinfo : EIATTR_CUDA_API_VERSION
	.align		4
        /*0000*/ 	.byte	0x04, 0x37
        /*0002*/ 	.short	(.L_22 - .L_21)
.L_21:
        /*0004*/ 	.word	0x00000082


	//----- nvinfo : EIATTR_KPARAM_INFO
	.align		4
.L_22:
        /*0008*/ 	.byte	0x04, 0x17
        /*000a*/ 	.short	(.L_24 - .L_23)
.L_23:
        /*000c*/ 	.word	0x00000000
        /*0010*/ 	.short	0x0003
        /*0012*/ 	.short	0x0018
        /*0014*/ 	.byte	0x00, 0xf0, 0x11, 0x00


	//----- nvinfo : EIATTR_KPARAM_INFO
	.align		4
.L_24:
        /*0018*/ 	.byte	0x04, 0x17
        /*001a*/ 	.short	(.L_26 - .L_25)
.L_25:
        /*001c*/ 	.word	0x00000000
        /*0020*/ 	.short	0x0002
        /*0022*/ 	.short	0x0010
        /*0024*/ 	.byte	0x00, 0xf5, 0x21, 0x00


	//----- nvinfo : EIATTR_KPARAM_INFO
	.align		4
.L_26:
        /*0028*/ 	.byte	0x04, 0x17
        /*002a*/ 	.short	(.L_28 - .L_27)
.L_27:
        /*002c*/ 	.word	0x00000000
        /*0030*/ 	.short	0x0001
        /*0032*/ 	.short	0x0008
        /*0034*/ 	.byte	0x00, 0xf5, 0x21, 0x00


	//----- nvinfo : EIATTR_KPARAM_INFO
	.align		4
.L_28:
        /*0038*/ 	.byte	0x04, 0x17
        /*003a*/ 	.short	(.L_30 - .L_29)
.L_29:
        /*003c*/ 	.word	0x00000000
        /*0040*/ 	.short	0x0000
        /*0042*/ 	.short	0x0000
        /*0044*/ 	.byte	0x00, 0xf5, 0x21, 0x00


	//----- nvinfo : EIATTR_SPARSE_MMA_MASK
	.align		4
.L_30:
        /*0048*/ 	.byte	0x03, 0x50
        /*004a*/ 	.short	0x0000


	//----- nvinfo : EIATTR_MAXREG_COUNT
	.align		4
        /*004c*/ 	.byte	0x03, 0x1b
        /*004e*/ 	.short	0x00ff


	//----- nvinfo : EIATTR_MERCURY_ISA_VERSION
	.align		4
        /*0050*/ 	.byte	0x03, 0x5f
        /*0052*/ 	.short	0x0101


	//----- nvinfo : EIATTR_VRC_CTA_INIT_COUNT
	.align		4
        /*0054*/ 	.byte	0x02, 0x4a
	.zero		1
	.zero		1


	//----- nvinfo : EIATTR_EXIT_INSTR_OFFSETS
	.align		4
        /*0058*/ 	.byte	0x04, 0x1c
        /*005a*/ 	.short	(.L_32 - .L_31)


	//   ....[0]....
.L_31:
        /*005c*/ 	.word	0x00000080


	//   ....[1]....
        /*0060*/ 	.word	0x00000ed0


	//----- nvinfo : EIATTR_CRS_STACK_SIZE
	.align		4
.L_32:
        /*0064*/ 	.byte	0x04, 0x1e
        /*0066*/ 	.short	(.L_34 - .L_33)
.L_33:
        /*0068*/ 	.word	0x00000000


	//----- nvinfo : EIATTR_CBANK_PARAM_SIZE
	.align		4
.L_34:
        /*006c*/ 	.byte	0x03, 0x19
        /*006e*/ 	.short	0x001c


	//----- nvinfo : EIATTR_PARAM_CBANK
	.align		4
        /*0070*/ 	.byte	0x04, 0x0a
        /*0072*/ 	.short	(.L_36 - .L_35)
	.align		4
.L_35:
        /*0074*/ 	.word	index@(.nv.constant0._Z13rolloutKernelPiS_P17curandStateXORWOWi)
        /*0078*/ 	.short	0x0380
        /*007a*/ 	.short	0x001c


	//----- nvinfo : EIATTR_SW_WAR
	.align		4
.L_36:
        /*007c*/ 	.byte	0x04, 0x36
        /*007e*/ 	.short	(.L_38 - .L_37)
.L_37:
        /*0080*/ 	.word	0x00000008
.L_38:


//--------------------- .nv.info._Z8setupRNGP17curandStateXORWOWm --------------------------
	.section	.nv.info._Z8setupRNGP17curandStateXORWOWm,"",@"SHT_CUDA_INFO"
	.sectionflags	@""
	.align	4


	//----- nvinfo : EIATTR_CUDA_API_VERSION
	.align		4
        /*0000*/ 	.byte	0x04, 0x37
        /*0002*/ 	.short	(.L_40 - .L_39)
.L_39:
        /*0004*/ 	.word	0x00000082


	//----- nvinfo : EIATTR_KPARAM_INFO
	.align		4
.L_40:
        /*0008*/ 	.byte	0x04, 0x17
        /*000a*/ 	.short	(.L_42 - .L_41)
.L_41:
        /*000c*/ 	.word	0x00000000
        /*0010*/ 	.short	0x0001
        /*0012*/ 	.short	0x0008
        /*0014*/ 	.byte	0x00, 0xf0, 0x21, 0x00


	//----- nvinfo : EIATTR_KPARAM_INFO
	.align		4
.L_42:
        /*0018*/ 	.byte	0x04, 0x17
        /*001a*/ 	.short	(.L_44 - .L_43)
.L_43:
        /*001c*/ 	.word	0x00000000
        /*0020*/ 	.short	0x0000
        /*0022*/ 	.short	0x0000
        /*0024*/ 	.byte	0x00, 0xf5, 0x21, 0x00


	//----- nvinfo : EIATTR_SPARSE_MMA_MASK
	.align		4
.L_44:
        /*0028*/ 	.byte	0x03, 0x50
        /*002a*/ 	.short	0x0000


	//----- nvinfo : EIATTR_MAXREG_COUNT
	.align		4
        /*002c*/ 	.byte	0x03, 0x1b
        /*002e*/ 	.short	0x00ff


	//----- nvinfo : EIATTR_MERCURY_ISA_VERSION
	.align		4
        /*0030*/ 	.byte	0x03, 0x5f
        /*0032*/ 	.short	0x0101


	//----- nvinfo : EIATTR_VRC_CTA_INIT_COUNT
	.align		4
        /*0034*/ 	.byte	0x02, 0x4a
	.zero		1
	.zero		1


	//----- nvinfo : EIATTR_EXIT_INSTR_OFFSETS
	.align		4
        /*0038*/ 	.byte	0x04, 0x1c
        /*003a*/ 	.short	(.L_46 - .L_45)


	//   ....[0]....
.L_45:
        /*003c*/ 	.word	0x00000ed0


	//----- nvinfo : EIATTR_CRS_STACK_SIZE
	.align		4
.L_46:
        /*0040*/ 	.byte	0x04, 0x1e
        /*0042*/ 	.short	(.L_48 - .L_47)
.L_47:
        /*0044*/ 	.word	0x00000000


	//----- nvinfo : EIATTR_CBANK_PARAM_SIZE
	.align		4
.L_48:
        /*0048*/ 	.byte	0x03, 0x19
        /*004a*/ 	.short	0x0010


	//----- nvinfo : EIATTR_PARAM_CBANK
	.align		4
        /*004c*/ 	.byte	0x04, 0x0a
        /*004e*/ 	.short	(.L_50 - .L_49)
	.align		4
.L_49:
        /*0050*/ 	.word	index@(.nv.constant0._Z8setupRNGP17curandStateXORWOWm)
        /*0054*/ 	.short	0x0380
        /*0056*/ 	.short	0x0010


	//----- nvinfo : EIATTR_SW_WAR
	.align		4
.L_50:
        /*0058*/ 	.byte	0x04, 0x36
        /*005a*/ 	.short	(.L_52 - .L_51)
.L_51:
        /*005c*/ 	.word	0x00000008
.L_52:


//--------------------- .nv.callgraph             --------------------------
	.section	.nv.callgraph,"",@"SHT_CUDA_CALLGRAPH"
	.align	4
	.sectionentsize	8
	.align		4
        /*0000*/ 	.word	0x00000000
	.align		4
        /*0004*/ 	.word	0xffffffff
	.align		4
        /*0008*/ 	.word	0x00000000
	.align		4
        /*000c*/ 	.word	0xfffffffe
	.align		4
        /*0010*/ 	.word	0x00000000
	.align		4
        /*0014*/ 	.word	0xfffffffd
	.align		4
        /*0018*/ 	.word	0x00000000
	.align		4
        /*001c*/ 	.word	0xfffffffc


//--------------------- .nv.constant4             --------------------------
	.section	.nv.constant4,"a",@progbits
	.align	8
	.align		8
.nv.constant4:
        /*0000*/ 	.dword	precalc_xorwow_matrix
	.align		8
        /*0008*/ 	.dword	precalc_xorwow_offset_matrix
	.align		8
        /*0010*/ 	.dword	mrg32k3aM1
	.align		8
        /*0018*/ 	.dword	mrg32k3aM2
	.align		8
        /*0020*/ 	.dword	mrg32k3aM1SubSeq
	.align		8
        /*0028*/ 	.dword	mrg32k3aM2SubSeq
	.align		8
        /*0030*/ 	.dword	mrg32k3aM1Seq
	.align		8
        /*0038*/ 	.dword	mrg32k3aM2Seq


//--------------------- .nv.constant3             --------------------------
	.section	.nv.constant3,"a",@progbits
	.align	8
.nv.constant3:
	.type		__cr_lgamma_table,@object
	.size		__cr_lgamma_table,(.L_8 - __cr_lgamma_table)
__cr_lgamma_table:
        /*0000*/ 	.byte	0x00, 0x00, 0x00, 0x00, 0x00, 0x00, 0x00, 0x00, 0x00, 0x00, 0x00, 0x00, 0x00, 0x00, 0x00, 0x00
        /*0010*/ 	.byte	0xef, 0x39, 0xfa, 0xfe, 0x42, 0x2e, 0xe6, 0x3f, 0x02, 0x20, 0x2a, 0xfa, 0x0b, 0xab, 0xfc, 0x3f
        /*0020*/ 	.byte	0xf9, 0x2c, 0x92, 0x7c, 0xa7, 0x6c, 0x09, 0x40, 0xc9, 0x79, 0x44, 0x3c, 0x64, 0x26, 0x13, 0x40
        /*0030*/ 	.byte	0xca, 0x01, 0xcf, 0x3a, 0x27, 0x51, 0x1a, 0x40, 0x30, 0xcc, 0x2d, 0xf3, 0xe1, 0x0c, 0x21, 0x40
        /*0040*/ 	.byte	0x0d, 0xb7, 0xfc, 0x82, 0x8e, 0x35, 0x25, 0x40
.L_8:


//--------------------- .text._Z13rolloutKernelPiS_P17curandStateXORWOWi --------------------------
	.section	.text._Z13rolloutKernelPiS_P17curandStateXORWOWi,"ax",@progbits
	.align	128
        .global         _Z13rolloutKernelPiS_P17curandStateXORWOWi
        .type           _Z13rolloutKernelPiS_P17curandStateXORWOWi,@function
        .size           _Z13rolloutKernelPiS_P17curandStateXORWOWi,(.L_x_17 - _Z13rolloutKernelPiS_P17curandStateXORWOWi)
        .other          _Z13rolloutKernelPiS_P17curandStateXORWOWi,@"STO_CUDA_ENTRY STV_DEFAULT"
_Z13rolloutKernelPiS_P17curandStateXORWOWi:
.text._Z13rolloutKernelPiS_P17curandStateXORWOWi:
[----:B------:R-:W0:Y:S01]  /*0000*/  LDC R1, c[0x0][0x37c] ;  /* 0x0000df00ff017b82 */ /* 0x000e220000000800 */
[----:B------:R-:W1:Y:S07]  /*0010*/  S2R R22, SR_TID.X ;  /* 0x0000000000167919 */ /* 0x000e6e0000002100 */
[----:B------:R-:W1:Y:S01]  /*0020*/  S2UR UR4, SR_CTAID.X ;  /* 0x00000000000479c3 */ /* 0x000e620000002500 */
[----:B------:R-:W2:Y:S01]  /*0030*/  LDCU UR5, c[0x0][0x398] ;  /* 0x00007300ff0577ac */ /* 0x000ea20008000800 */
[----:B0-----:R-:W-:-:S06]  /*0040*/  VIADD R1, R1, 0xffffffb0 ;  /* 0xffffffb001017836 */ /* 0x001fcc0000000000 */
[----:B------:R-:W1:Y:S02]  /*0050*/  LDC R3, c[0x0][0x360] ;  /* 0x0000d800ff037b82 */ /* 0x000e640000000800 */
[----:B-1----:R-:W-:-:S05]  /*0060*/  IMAD R22, R3, UR4, R22 ;  /* 0x0000000403167c24 */ /* 0x002fca000f8e0216 */
[----:B--2---:R-:W-:-:S13]  /*0070*/  ISETP.GE.AND P0, PT, R22, UR5, PT ;  /* 0x0000000516007c0c */ /* 0x004fda000bf06270 */
[----:B------:R-:W-:Y:S05]  /*0080*/  @P0 EXIT ;  /* 0x000000000000094d */ /* 0x000fea0003800000 */
[----:B------:R-:W0:Y:S01]  /*0090*/  LDC.64 R26, c[0x0][0x380] ;  /* 0x0000e000ff1a7b82 */ /* 0x000e220000000a00 */
[----:B------:R-:W1:Y:S01]  /*00a0*/  LDCU.64 UR4, c[0x0][0x358] ;  /* 0x00006b00ff0477ac */ /* 0x000e620008000a00 */
[----:B------:R-:W-:-:S06]  /*00b0*/  IMAD R3, R22, 0xa, RZ ;  /* 0x0000000a16037824 */ /* 0x000fcc00078e02ff */
[----:B------:R-:W2:Y:S01]  /*00c0*/  LDC.64 R18, c[0x0][0x390] ;  /* 0x0000e400ff127b82 */ /* 0x000ea20000000a00 */
[----:B0-----:R-:W-:-:S05]  /*00d0*/  IMAD.WIDE R26, R3, 0x4, R26 ;  /* 0x00000004031a7825 */ /* 0x001fca00078e021a */
[----:B-1----:R-:W3:Y:S04]  /*00e0*/  LDG.E R10, desc[UR4][R26.64+0x8] ;  /* 0x000008041a0a7981 */ /* 0x002ee8000c1e1900 */
[----:B------:R-:W3:Y:S04]  /*00f0*/  LDG.E R6, desc[UR4][R26.64] ;  /* 0x000000041a067981 */ /* 0x000ee8000c1e1900 */
[----:B------:R-:W3:Y:S04]  /*0100*/  LDG.E R7, desc[UR4][R26.64+0x4] ;  /* 0x000004041a077981 */ /* 0x000ee8000c1e1900 */
[----:B------:R-:W4:Y:S04]  /*0110*/  LDG.E R20, desc[UR4][R26.64+0x10] ;  /* 0x000010041a147981 */ /* 0x000f28000c1e1900 */
[----:B------:R-:W4:Y:S04]  /*0120*/  LDG.E R21, desc[UR4][R26.64+0x14] ;  /* 0x000014041a157981 */ /* 0x000f28000c1e1900 */
[----:B------:R-:W4:Y:S04]  /*0130*/  LDG.E R24, desc[UR4][R26.64+0x18] ;  /* 0x000018041a187981 */ /* 0x000f28000c1e1900 */
[----:B------:R-:W4:Y:S04]  /*0140*/  LDG.E R25, desc[UR4][R26.64+0x1c] ;  /* 0x00001c041a197981 */ /* 0x000f28000c1e1900 */
[----:B------:R-:W4:Y:S04]  /*0150*/  LDG.E R11, desc[UR4][R26.64+0xc] ;  /* 0x00000c041a0b7981 */ /* 0x000f28000c1e1900 */
[----:B------:R-:W4:Y:S04]  /*0160*/  LDG.E R8, desc[UR4][R26.64+0x20] ;  /* 0x000020041a087981 */ /* 0x000f28000c1e1900 */
[----:B------:R0:W4:Y:S01]  /*0170*/  LDG.E R9, desc[UR4][R26.64+0x24] ;  /* 0x000024041a097981 */ /* 0x000122000c1e1900 */
[----:B--2---:R-:W-:-:S05]  /*0180*/  IMAD.WIDE R18, R22, 0x30, R18 ;  /* 0x0000003016127825 */ /* 0x004fca00078e0212 */
[----:B------:R1:W5:Y:S04]  /*0190*/  LDG.E R23, desc[UR4][R18.64+0x20] ;  /* 0x0000200412177981 */ /* 0x000368000c1e1900 */
[----:B------:R1:W5:Y:S04]  /*01a0*/  LDG.E.64 R16, desc[UR4][R18.64+0x28] ;  /* 0x0000280412107981 */ /* 0x000368000c1e1b00 */
[----:B------:R1:W5:Y:S04]  /*01b0*/  LDG.E.64 R14, desc[UR4][R18.64] ;  /* 0x00000004120e7981 */ /* 0x000368000c1e1b00 */
[----:B------:R1:W5:Y:S04]  /*01c0*/  LDG.E.64 R4, desc[UR4][R18.64+0x8] ;  /* 0x0000080412047981 */ /* 0x000368000c1e1b00 */
[----:B------:R1:W5:Y:S04]  /*01d0*/  LDG.E.64 R2, desc[UR4][R18.64+0x10] ;  /* 0x0000100412027981 */ /* 0x000368000c1e1b00 */
[----:B------:R1:W5:Y:S01]  /*01e0*/  LDG.E.64 R12, desc[UR4][R18.64+0x18] ;  /* 0x00001804120c7981 */ /* 0x000362000c1e1b00 */
[----:B------:R-:W-:Y:S01]  /*01f0*/  BSSY.RECONVERGENT B0, `(.L_x_0) ;  /* 0x00000c4000007945 */ /* 0x000fe20003800200 */
[----:B---3--:R-:W-:-:S02]  /*0200*/  IADD3 R0, PT, PT, R10, R7, R6 ;  /* 0x000000070a007210 */ /* 0x008fc40007ffe006 */
[----:B------:R1:W-:Y:S02]  /*0210*/  STL.64 [R1], R6 ;  /* 0x0000000601007387 */ /* 0x0003e40000100a00 */
[----:B0-----:R-:W-:Y:S02]  /*0220*/  IABS R26, R0 ;  /* 0x00000000001a7213 */ /* 0x001fe40000000000 */
[----:B----4-:R1:W-:Y:S02]  /*0230*/  STL.64 [R1+0x10], R20 ;  /* 0x0000101401007387 */ /* 0x0103e40000100a00 */
[----:B------:R-:W-:Y:S02]  /*0240*/  ISETP.NE.AND P0, PT, R26, 0x3, PT ;  /* 0x000000031a00780c */ /* 0x000fe40003f05270 */
[----:B------:R1:W-:Y:S04]  /*0250*/  STL.64 [R1+0x18], R24 ;  /* 0x0000181801007387 */ /* 0x0003e80000100a00 */
[----:B------:R1:W-:Y:S04]  /*0260*/  STL.64 [R1+0x8], R10 ;  /* 0x0000080a01007387 */ /* 0x0003e80000100a00 */
[----:B------:R1:W-:Y:S03]  /*0270*/  STL.64 [R1+0x20], R8 ;  /* 0x0000200801007387 */ /* 0x0003e60000100a00 */
[----:B------:R-:W-:Y:S05]  /*0280*/  @!P0 BRA `(.L_x_1) ;  /* 0x0000000800dc8947 */ /* 0x000fea0003800000 */
[----:B-1----:R-:W-:Y:S02]  /*0290*/  IMAD.MOV.U32 R11, RZ, RZ, R10 ;  /* 0x000000ffff0b7224 */ /* 0x002fe400078e000a */
[----:B------:R-:W-:Y:S02]  /*02a0*/  IMAD.MOV.U32 R0, RZ, RZ, R9 ;  /* 0x000000ffff007224 */ /* 0x000fe400078e0009 */
[----:B------:R-:W-:-:S07]  /*02b0*/  VIADD R27, R1, 0x28 ;  /* 0x00000028011b7836 */ /* 0x000fce0000000000 */
.L_x_3:
[----:B------:R-:W2:Y:S04]  /*02c0*/  LDL R25, [R1+0xc] ;  /* 0x00000c0001197983 */ /* 0x000ea80000100800 */
[----:B------:R-:W2:Y:S02]  /*02d0*/  LDL.64 R8, [R1+0x18] ;  /* 0x0000180001087983 */ /* 0x000ea40000100a00 */
[----:B--2---:R-:W-:-:S04]  /*02e0*/  IADD3 R10, PT, PT, R8, R25, R6 ;  /* 0x00000019080a7210 */ /* 0x004fc80007ffe006 */
[----:B------:R-:W-:-:S04]  /*02f0*/  IABS R20, R10 ;  /* 0x0000000a00147213 */ /* 0x000fc80000000000 */
[----:B------:R-:W-:-:S13]  /*0300*/  ISETP.NE.AND P0, PT, R20, 0x3, PT ;  /* 0x000000031400780c */ /* 0x000fda0003f05270 */
[----:B------:R-:W-:Y:S05]  /*0310*/  @!P0 BRA `(.L_x_2) ;  /* 0x00000008000c8947 */ /* 0x000fea0003800000 */
[----:B------:R-:W2:Y:S02]  /*0320*/  LDL.64 R20, [R1+0x10] ;  /* 0x0000100001147983 */ /* 0x000ea40000100a00 */
[----:B--2---:R-:W-:-:S04]  /*0330*/  IADD3 R24, PT, PT, R21, R20, R25 ;  /* 0x0000001415187210 */ /* 0x004fc80007ffe019 */
[----:B------:R-:W-:-:S04]  /*0340*/  IABS R24, R24 ;  /* 0x0000001800187213 */ /* 0x000fc80000000000 */
[----:B------:R-:W-:-:S13]  /*0350*/  ISETP.NE.AND P0, PT, R24, 0x3, PT ;  /* 0x000000031800780c */ /* 0x000fda0003f05270 */
[----:B------:R-:W-:Y:S05]  /*0360*/  @!P0 BRA `(.L_x_2) ;  /* 0x0000000400f88947 */ /* 0x000fea0003800000 */
[----:B------:R-:W-:-:S04]  /*0370*/  IADD3 R24, PT, PT, R9, R20, R7 ;  /* 0x0000001409187210 */ /* 0x000fc80007ffe007 */
[----:B------:R-:W-:-:S04]  /*0380*/  IABS R24, R24 ;  /* 0x0000001800187213 */ /* 0x000fc80000000000 */
[----:B------:R-:W-:-:S13]  /*0390*/  ISETP.NE.AND P0, PT, R24, 0x3, PT ;  /* 0x000000031800780c */ /* 0x000fda0003f05270 */
[----:B------:R-:W-:Y:S05]  /*03a0*/  @!P0 BRA `(.L_x_2) ;  /* 0x0000000400e88947 */ /* 0x000fea0003800000 */
[----:B------:R-:W2:Y:S02]  /*03b0*/  LDL R26, [R1+0x20] ;  /* 0x00002000011a7983 */ /* 0x000ea40000100800 */
[----:B--2---:R-:W-:-:S04]  /*03c0*/  IADD3 R24, PT, PT, R26, R21, R11 ;  /* 0x000000151a187210 */ /* 0x004fc80007ffe00b */
[----:B------:R-:W-:-:S04]  /*03d0*/  IABS R24, R24 ;  /* 0x0000001800187213 */ /* 0x000fc80000000000 */
[----:B------:R-:W-:Y:S02]  /*03e0*/  ISETP.NE.AND P0, PT, R24, 0x3, PT ;  /* 0x000000031800780c */ /* 0x000fe40003f05270 */
[----:B------:R-:W-:-:S04]  /*03f0*/  IADD3 R24, PT, PT, R26, R9, R8 ;  /* 0x000000091a187210 */ /* 0x000fc80007ffe008 */
[----:B------:R-:W-:-:S04]  /*0400*/  IABS R24, R24 ;  /* 0x0000001800187213 */ /* 0x000fc80000000000 */
[----:B------:R-:W-:-:S13]  /*0410*/  ISETP.EQ.OR P0, PT, R24, 0x3, !P0 ;  /* 0x000000031800780c */ /* 0x000fda0004702670 */
[----:B------:R-:W-:Y:S05]  /*0420*/  @P0 BRA `(.L_x_2) ;  /* 0x0000000400c80947 */ /* 0x000fea0003800000 */
[----:B------:R-:W-:-:S04]  /*0430*/  IADD3 R24, PT, PT, R8, R20, R11 ;  /* 0x0000001408187210 */ /* 0x000fc80007ffe00b */
[----:B------:R-:W-:-:S04]  /*0440*/  IABS R24, R24 ;  /* 0x0000001800187213 */ /* 0x000fc80000000000 */
[----:B------:R-:W-:Y:S02]  /*0450*/  ISETP.NE.AND P0, PT, R24, 0x3, PT ;  /* 0x000000031800780c */ /* 0x000fe40003f05270 */
[----:B------:R-:W-:-:S04]  /*0460*/  IADD3 R24, PT, PT, R26, R20, R6 ;  /* 0x000000141a187210 */ /* 0x000fc80007ffe006 */
[----:B------:R-:W-:-:S04]  /*0470*/  IABS R24, R24 ;  /* 0x0000001800187213 */ /* 0x000fc80000000000 */
[----:B------:R-:W-:-:S13]  /*0480*/  ISETP.EQ.OR P0, PT, R24, 0x3, !P0 ;  /* 0x000000031800780c */ /* 0x000fda0004702670 */
[----:B------:R-:W-:Y:S05]  /*0490*/  @P0 BRA `(.L_x_2) ;  /* 0x0000000400ac0947 */ /* 0x000fea0003800000 */
[----:B------:R-:W-:Y:S02]  /*04a0*/  ISETP.NE.AND P1, PT, R7, RZ, PT ;  /* 0x000000ff0700720c */ /* 0x000fe40003f25270 */
[----:B------:R-:W-:Y:S02]  /*04b0*/  ISETP.NE.AND P2, PT, R26, RZ, PT ;  /* 0x000000ff1a00720c */ /* 0x000fe40003f45270 */
[----:B------:R-:W-:-:S04]  /*04c0*/  ISETP.NE.AND P0, PT, R6, RZ, P1 ;  /* 0x000000ff0600720c */ /* 0x000fc80000f05270 */
[----:B------:R-:W-:-:S04]  /*04d0*/  ISETP.NE.AND P0, PT, R11, RZ, P0 ;  /* 0x000000ff0b00720c */ /* 0x000fc80000705270 */
[----:B------:R-:W-:-:S04]  /*04e0*/  ISETP.NE.AND P0, PT, R25, RZ, P0 ;  /* 0x000000ff1900720c */ /* 0x000fc80000705270 */
[----:B------:R-:W-:-:S04]  /*04f0*/  ISETP.NE.AND P0, PT, R20, RZ, P0 ;  /* 0x000000ff1400720c */ /* 0x000fc80000705270 */
[----:B------:R-:W-:-:S04]  /*0500*/  ISETP.NE.AND P0, PT, R21, RZ, P0 ;  /* 0x000000ff1500720c */ /* 0x000fc80000705270 */
[----:B------:R-:W-:-:S04]  /*0510*/  ISETP.NE.AND P0, PT, R8, RZ, P0 ;  /* 0x000000ff0800720c */ /* 0x000fc80000705270 */
[----:B------:R-:W-:-:S13]  /*0520*/  ISETP.NE.AND P0, PT, R9, RZ, P0 ;  /* 0x000000ff0900720c */ /* 0x000fda0000705270 */
[----:B------:R-:W-:Y:S05]  /*0530*/  @P0 BRA P2, `(.L_x_2) ;  /* 0x0000000400840947 */ /* 0x000fea0001000000 */
[----:B------:R-:W-:Y:S01]  /*0540*/  ISETP.NE.AND P0, PT, R6, RZ, PT ;  /* 0x000000ff0600720c */ /* 0x000fe20003f05270 */
[----:B------:R-:W-:Y:S01]  /*0550*/  IMAD.MOV.U32 R6, RZ, RZ, RZ ;  /* 0x000000ffff067224 */ /* 0x000fe200078e00ff */
[----:B------:R-:W-:Y:S01]  /*0560*/  ISETP.NE.AND P2, PT, R11, RZ, PT ;  /* 0x000000ff0b00720c */ /* 0x000fe20003f45270 */
[----:B------:R-:W-:Y:S01]  /*0570*/  @!P1 IMAD.MOV.U32 R28, RZ, RZ, 0x1 ;  /* 0x00000001ff1c9424 */ /* 0x000fe200078e00ff */
[----:B------:R-:W-:Y:S01]  /*0580*/  ISETP.NE.AND P3, PT, R25, RZ, PT ;  /* 0x000000ff1900720c */ /* 0x000fe20003f65270 */
[----:B-----5:R-:W-:Y:S01]  /*0590*/  VIADD R14, R14, 0x587c5 ;  /* 0x000587c50e0e7836 */ /* 0x020fe20000000000 */
[----:B------:R-:W-:Y:S02]  /*05a0*/  ISETP.NE.AND P4, PT, R20, RZ, PT ;  /* 0x000000ff1400720c */ /* 0x000fe40003f85270 */
[----:B------:R-:W-:-:S05]  /*05b0*/  ISETP.NE.AND P5, PT, R21, RZ, PT ;  /* 0x000000ff1500720c */ /* 0x000fca0003fa5270 */
[----:B------:R-:W-:Y:S01]  /*05c0*/  @!P0 IMAD.MOV.U32 R6, RZ, RZ, 0x1 ;  /* 0x00000001ff068424 */ /* 0x000fe200078e00ff */
[----:B------:R-:W-:Y:S01]  /*05d0*/  @!P0 STL [R1+0x28], RZ ;  /* 0x000028ff01008387 */ /* 0x000fe20000100800 */
[----:B------:R-:W-:Y:S02]  /*05e0*/  ISETP.NE.AND P0, PT, R26, RZ, PT ;  /* 0x000000ff1a00720c */ /* 0x000fe40003f05270 */
[C---:B------:R-:W-:Y:S02]  /*05f0*/  @!P1 VIADD R7, R6.reuse, 0x1 ;  /* 0x0000000106079836 */ /* 0x040fe40000000000 */
[----:B------:R-:W-:Y:S02]  /*0600*/  @!P1 IMAD R11, R6, 0x4, R27 ;  /* 0x00000004060b9824 */ /* 0x000fe400078e021b */
[----:B------:R-:W-:Y:S02]  /*0610*/  @!P1 IMAD.MOV.U32 R6, RZ, RZ, R7 ;  /* 0x000000ffff069224 */ /* 0x000fe400078e0007 */
[----:B------:R-:W-:Y:S01]  /*0620*/  @!P2 IMAD.MOV.U32 R7, RZ, RZ, 0x2 ;  /* 0x00000002ff07a424 */ /* 0x000fe200078e00ff */
[----:B------:R0:W-:Y:S01]  /*0630*/  @!P1 STL [R11], R28 ;  /* 0x0000001c0b009387 */ /* 0x0001e20000100800 */
[C---:B------:R-:W-:Y:S01]  /*0640*/  @!P2 VIADD R10, R6.reuse, 0x1 ;  /* 0x00000001060aa836 */ /* 0x040fe20000000000 */
[----:B------:R-:W-:Y:S01]  /*0650*/  ISETP.NE.AND P1, PT, R9, RZ, PT ;  /* 0x000000ff0900720c */ /* 0x000fe20003f25270 */
[----:B------:R-:W-:-:S02]  /*0660*/  @!P2 IMAD R24, R6, 0x4, R27 ;  /* 0x000000040618a824 */ /* 0x000fc400078e021b */
[----:B------:R-:W-:Y:S02]  /*0670*/  @!P2 IMAD.MOV.U32 R6, RZ, RZ, R10 ;  /* 0x000000ffff06a224 */ /* 0x000fe400078e000a */
[----:B------:R-:W-:Y:S01]  /*0680*/  @!P3 IMAD.MOV.U32 R26, RZ, RZ, 0x3 ;  /* 0x00000003ff1ab424 */ /* 0x000fe200078e00ff */
[----:B------:R1:W-:Y:S01]  /*0690*/  @!P2 STL [R24], R7 ;  /* 0x000000071800a387 */ /* 0x0003e20000100800 */
[----:B------:R-:W-:Y:S01]  /*06a0*/  @!P3 VIADD R10, R6, 0x1 ;  /* 0x00000001060ab836 */ /* 0x000fe20000000000 */
[----:B------:R-:W-:Y:S01]  /*06b0*/  ISETP.NE.AND P2, PT, R8, RZ, PT ;  /* 0x000000ff0800720c */ /* 0x000fe20003f45270 */
[----:B------:R-:W-:Y:S02]  /*06c0*/  @!P3 IMAD R21, R6, 0x4, R27 ;  /* 0x000000040615b824 */ /* 0x000fe400078e021b */
[----:B------:R-:W-:Y:S02]  /*06d0*/  @!P3 IMAD.MOV.U32 R6, RZ, RZ, R10 ;  /* 0x000000ffff06b224 */ /* 0x000fe400078e000a */
[----:B0-----:R-:W-:Y:S01]  /*06e0*/  @!P4 IMAD.MOV.U32 R28, RZ, RZ, 0x4 ;  /* 0x00000004ff1cc424 */ /* 0x001fe200078e00ff */
[----:B------:R0:W-:Y:S01]  /*06f0*/  @!P3 STL [R21], R26 ;  /* 0x0000001a1500b387 */ /* 0x0001e20000100800 */
[C---:B------:R-:W-:Y:S01]  /*0700*/  @!P4 VIADD R10, R6.reuse, 0x1 ;  /* 0x00000001060ac836 */ /* 0x040fe20000000000 */
[----:B-1----:R-:W-:Y:S01]  /*0710*/  SHF.R.U32.HI R24, RZ, 0x2, R15 ;  /* 0x00000002ff187819 */ /* 0x002fe2000001160f */
[----:B------:R-:W-:-:S02]  /*0720*/  @!P4 IMAD R11, R6, 0x4, R27 ;  /* 0x00000004060bc824 */ /* 0x000fc400078e021b */
[----:B------:R-:W-:Y:S01]  /*0730*/  @!P4 IMAD.MOV.U32 R6, RZ, RZ, R10 ;  /* 0x000000ffff06c224 */ /* 0x000fe200078e000a */
[----:B------:R-:W-:Y:S01]  /*0740*/  LOP3.LUT R15, R24, R15, RZ, 0x3c, !PT ;  /* 0x0000000f180f7212 */ /* 0x000fe200078e3cff */
[----:B------:R-:W-:Y:S01]  /*0750*/  IMAD.SHL.U32 R24, R3, 0x10, RZ ;  /* 0x0000001003187824 */ /* 0x000fe200078e00ff */
[----:B------:R-:W-:Y:S01]  /*0760*/  @!P4 STL [R11], R28 ;  /* 0x0000001c0b00c387 */ /* 0x000fe20000100800 */
[C---:B------:R-:W-:Y:S02]  /*0770*/  @!P5 VIADD R7, R6.reuse, 0x1 ;  /* 0x000000010607d836 */ /* 0x040fe40000000000 */
[----:B------:R-:W-:Y:S02]  /*0780*/  @!P5 IMAD R8, R6, 0x4, R27 ;  /* 0x000000040608d824 */ /* 0x000fe400078e021b */
[----:B------:R-:W-:Y:S02]  /*0790*/  @!P5 IMAD.MOV.U32 R6, RZ, RZ, R7 ;  /* 0x000000ffff06d224 */ /* 0x000fe400078e0007 */
[----:B------:R-:W-:-:S02]  /*07a0*/  @!P5 IMAD.MOV.U32 R29, RZ, RZ, 0x5 ;  /* 0x00000005ff1dd424 */ /* 0x000fc400078e00ff */
[C---:B------:R-:W-:Y:S02]  /*07b0*/  @!P2 VIADD R9, R6.reuse, 0x1 ;  /* 0x000000010609a836 */ /* 0x040fe40000000000 */
[----:B------:R-:W-:Y:S01]  /*07c0*/  @!P2 IMAD R7, R6, 0x4, R27 ;  /* 0x000000040607a824 */ /* 0x000fe200078e021b */
[----:B------:R1:W-:Y:S01]  /*07d0*/  @!P5 STL [R8], R29 ;  /* 0x0000001d0800d387 */ /* 0x0003e20000100800 */
[----:B------:R-:W-:Y:S02]  /*07e0*/  @!P2 IMAD.MOV.U32 R6, RZ, RZ, R9 ;  /* 0x000000ffff06a224 */ /* 0x000fe400078e0009 */
[----:B0-----:R-:W-:Y:S02]  /*07f0*/  @!P0 IMAD.MOV.U32 R26, RZ, RZ, 0x8 ;  /* 0x00000008ff1a8424 */ /* 0x001fe400078e00ff */
[C---:B------:R-:W-:Y:S02]  /*0800*/  @!P1 VIADD R9, R6.reuse, 0x1 ;  /* 0x0000000106099836 */ /* 0x040fe40000000000 */
[----:B------:R-:W-:-:S02]  /*0810*/  @!P1 IMAD R10, R6, 0x4, R27 ;  /* 0x00000004060a9824 */ /* 0x000fc400078e021b */
[----:B------:R-:W-:Y:S02]  /*0820*/  @!P1 IMAD.MOV.U32 R6, RZ, RZ, R9 ;  /* 0x000000ffff069224 */ /* 0x000fe400078e0009 */
[----:B-1----:R-:W-:Y:S02]  /*0830*/  IMAD.MOV.U32 R8, RZ, RZ, RZ ;  /* 0x000000ffff087224 */ /* 0x002fe400078e00ff */
[C---:B------:R-:W-:Y:S02]  /*0840*/  @!P0 VIADD R9, R6.reuse, 0x1 ;  /* 0x0000000106098836 */ /* 0x040fe40000000000 */
[----:B------:R-:W-:Y:S02]  /*0850*/  @!P0 IMAD R20, R6, 0x4, R27 ;  /* 0x0000000406148824 */ /* 0x000fe400078e021b */
[----:B------:R-:W-:Y:S02]  /*0860*/  @!P0 IMAD.MOV.U32 R6, RZ, RZ, R9 ;  /* 0x000000ffff068224 */ /* 0x000fe400078e0009 */
[----:B------:R-:W-:-:S02]  /*0870*/  @!P1 IMAD.MOV.U32 R29, RZ, RZ, 0x7 ;  /* 0x00000007ff1d9424 */ /* 0x000fc400078e00ff */
[----:B------:R-:W0:Y:S01]  /*0880*/  I2F.U32.RP R25, R6 ;  /* 0x0000000600197306 */ /* 0x000e220000209000 */
[----:B------:R-:W-:-:S07]  /*0890*/  ISETP.NE.U32.AND P4, PT, R6, RZ, PT ;  /* 0x000000ff0600720c */ /* 0x000fce0003f85070 */
[----:B0-----:R-:W0:Y:S02]  /*08a0*/  MUFU.RCP R25, R25 ;  /* 0x0000001900197308 */ /* 0x001e240000001000 */
[----:B0-----:R-:W-:Y:S02]  /*08b0*/  VIADD R9, R25, 0xffffffe ;  /* 0x0ffffffe19097836 */ /* 0x001fe40000000000 */
[----:B------:R-:W-:-:S04]  /*08c0*/  IMAD.SHL.U32 R25, R15, 0x2, RZ ;  /* 0x000000020f197824 */ /* 0x000fc800078e00ff */
[----:B------:R-:W0:Y:S01]  /*08d0*/  F2I.FTZ.U32.TRUNC.NTZ R9, R9 ;  /* 0x0000000900097305 */ /* 0x000e22000021f000 */
[----:B------:R-:W-:Y:S01]  /*08e0*/  LOP3.LUT R24, R3, R24, R25, 0x96, !PT ;  /* 0x0000001803187212 */ /* 0x000fe200078e9619 */
[----:B0-----:R-:W-:-:S04]  /*08f0*/  IMAD.MOV R21, RZ, RZ, -R9 ;  /* 0x000000ffff157224 */ /* 0x001fc800078e0a09 */
[----:B------:R-:W-:Y:S01]  /*0900*/  IMAD.MOV.U32 R25, RZ, RZ, R21 ;  /* 0x000000ffff197224 */ /* 0x000fe200078e0015 */
[----:B------:R-:W-:-:S03]  /*0910*/  LOP3.LUT R21, R24, R15, RZ, 0x3c, !PT ;  /* 0x0000000f18157212 */ /* 0x000fc600078e3cff */
[----:B------:R-:W-:-:S04]  /*0920*/  IMAD R11, R25, R6, RZ ;  /* 0x00000006190b7224 */ /* 0x000fc800078e02ff */
[----:B------:R-:W-:-:S04]  /*0930*/  IMAD.HI.U32 R24, R9, R11, R8 ;  /* 0x0000000b09187227 */ /* 0x000fc800078e0008 */
[----:B------:R-:W-:-:S04]  /*0940*/  IMAD.IADD R9, R21, 0x1, R14 ;  /* 0x0000000115097824 */ /* 0x000fc800078e020e */
[----:B------:R-:W-:-:S04]  /*0950*/  IMAD.HI.U32 R24, R24, R9, RZ ;  /* 0x0000000918187227 */ /* 0x000fc800078e00ff */
[----:B------:R-:W-:-:S04]  /*0960*/  IMAD.MOV R24, RZ, RZ, -R24 ;  /* 0x000000ffff187224 */ /* 0x000fc800078e0a18 */
[----:B------:R-:W-:Y:S02]  /*0970*/  IMAD R9, R6, R24, R9 ;  /* 0x0000001806097224 */ /* 0x000fe400078e0209 */
[----:B------:R-:W-:-:S03]  /*0980*/  @!P2 IMAD.MOV.U32 R24, RZ, RZ, 0x6 ;  /* 0x00000006ff18a424 */ /* 0x000fc600078e00ff */
[C---:B------:R-:W-:Y:S02]  /*0990*/  ISETP.GE.U32.AND P3, PT, R9.reuse, R6, PT ;  /* 0x000000060900720c */ /* 0x040fe40003f66070 */
[----:B------:R0:W-:Y:S04]  /*09a0*/  @!P2 STL [R7], R24 ;  /* 0x000000180700a387 */ /* 0x0001e80000100800 */
[----:B------:R-:W-:Y:S04]  /*09b0*/  @!P1 STL [R10], R29 ;  /* 0x0000001d0a009387 */ /* 0x000fe80000100800 */
[----:B------:R-:W-:Y:S03]  /*09c0*/  @!P0 STL [R20], R26 ;  /* 0x0000001a14008387 */ /* 0x000fe60000100800 */
[----:B------:R-:W-:-:S05]  /*09d0*/  @P3 IMAD.IADD R9, R9, 0x1, -R6 ;  /* 0x0000000109093824 */ /* 0x000fca00078e0a06 */
[----:B------:R-:W-:-:S13]  /*09e0*/  ISETP.GE.U32.AND P3, PT, R9, R6, PT ;  /* 0x000000060900720c */ /* 0x000fda0003f66070 */
[----:B------:R-:W-:Y:S01]  /*09f0*/  @P3 IMAD.IADD R9, R9, 0x1, -R6 ;  /* 0x0000000109093824 */ /* 0x000fe200078e0a06 */
[----:B------:R-:W-:-:S05]  /*0a00*/  @!P4 LOP3.LUT R9, RZ, R6, RZ, 0x33, !PT ;  /* 0x00000006ff09c212 */ /* 0x000fca00078e33ff */
[----:B------:R-:W-:-:S05]  /*0a10*/  IMAD R15, R9, 0x4, R27 ;  /* 0x00000004090f7824 */ /* 0x000fca00078e021b */
[----:B------:R-:W2:Y:S02]  /*0a20*/  LDL R6, [R15] ;  /* 0x000000000f067983 */ /* 0x000ea40000100800 */
[----:B--2---:R-:W-:-:S05]  /*0a30*/  IMAD R25, R6, 0x4, R1 ;  /* 0x0000000406197824 */ /* 0x004fca00078e0201 */
[----:B------:R1:W-:Y:S04]  /*0a40*/  STL [R25], R0 ;  /* 0x0000000019007387 */ /* 0x0003e80000100800 */
[----:B------:R-:W1:Y:S04]  /*0a50*/  LDL R8, [R1+0x24] ;  /* 0x0000240001087983 */ /* 0x000e680000100800 */
[----:B------:R-:W2:Y:S04]  /*0a60*/  LDL R11, [R1+0x8] ;  /* 0x00000800010b7983 */ /* 0x000ea80000100800 */
[----:B0-----:R-:W2:Y:S01]  /*0a70*/  LDL.64 R6, [R1] ;  /* 0x0000000001067983 */ /* 0x001ea20000100a00 */
[----:B------:R-:W-:-:S02]  /*0a80*/  IMAD.MOV.U32 R15, RZ, RZ, R4 ;  /* 0x000000ffff0f7224 */ /* 0x000fc400078e0004 */
[----:B------:R-:W-:Y:S02]  /*0a90*/  IMAD.MOV.U32 R4, RZ, RZ, R5 ;  /* 0x000000ffff047224 */ /* 0x000fe400078e0005 */
[----:B------:R-:W-:Y:S02]  /*0aa0*/  IMAD.MOV.U32 R5, RZ, RZ, R2 ;  /* 0x000000ffff057224 */ /* 0x000fe400078e0002 */
[----:B------:R-:W-:Y:S02]  /*0ab0*/  IMAD.MOV.U32 R2, RZ, RZ, R3 ;  /* 0x000000ffff027224 */ /* 0x000fe400078e0003 */
[----:B------:R-:W-:Y:S02]  /*0ac0*/  IMAD.MOV.U32 R3, RZ, RZ, R21 ;  /* 0x000000ffff037224 */ /* 0x000fe400078e0015 */
[----:B-1----:R-:W-:-:S05]  /*0ad0*/  IMAD.MOV R0, RZ, RZ, -R8 ;  /* 0x000000ffff007224 */ /* 0x002fca00078e0a08 */
[----:B------:R0:W-:Y:S01]  /*0ae0*/  STL [R1+0x24], R0 ;  /* 0x0000240001007387 */ /* 0x0001e20000100800 */
[----:B--2---:R-:W-:-:S04]  /*0af0*/  IADD3 R8, PT, PT, R11, R7, R6 ;  /* 0x000000070b087210 */ /* 0x004fc80007ffe006 */
[----:B------:R-:W-:-:S04]  /*0b00*/  IABS R9, R8 ;  /* 0x0000000800097213 */ /* 0x000fc80000000000 */
[----:B------:R-:W-:-:S13]  /*0b10*/  ISETP.NE.AND P0, PT, R9, 0x3, PT ;  /* 0x000000030900780c */ /* 0x000fda0003f05270 */
[----:B0-----:R-:W-:Y:S05]  /*0b20*/  @P0 BRA `(.L_x_3) ;  /* 0xfffffff400e40947 */ /* 0x001fea000383ffff */
[----:B------:R-:W-:Y:S01]  /*0b30*/  IMAD.MOV.U32 R0, RZ, RZ, R8 ;  /* 0x000000ffff007224 */ /* 0x000fe200078e0008 */
[----:B------:R-:W-:Y:S06]  /*0b40*/  BRA `(.L_x_1) ;  /* 0x0000000000ac7947 */ /* 0x000fec0003800000 */
.L_x_2:
        /* <DEDUP_REMOVED lines=8> */
[----:B------:R-:W2:Y:S02]  /*0bd0*/  LDL R9, [R1+0x1c] ;  /* 0x00001c0001097983 */ /* 0x000ea40000100800 */
        /* <DEDUP_REMOVED lines=13> */
[----:B------:R-:W-:-:S04]  /*0cb0*/  IADD3 R6, PT, PT, R24, R20, R6 ;  /* 0x0000001418067210 */ /* 0x000fc80007ffe006 */
[----:B------:R-:W-:-:S04]  /*0cc0*/  IABS R0, R6 ;  /* 0x0000000600007213 */ /* 0x000fc80000000000 */
[----:B------:R-:W-:-:S13]  /*0cd0*/  ISETP.NE.AND P0, PT, R0, 0x3, PT ;  /* 0x000000030000780c */ /* 0x000fda0003f05270 */
[----:B------:R-:W-:Y:S05]  /*0ce0*/  @!P0 BRA `(.L_x_5) ;  /* 0x0000000000248947 */ /* 0x000fea0003800000 */
[----:B------:R-:W-:Y:S01]  /*0cf0*/  IADD3 R8, PT, PT, R8, R20, R11 ;  /* 0x0000001408087210 */ /* 0x000fe20007ffe00b */
[----:B------:R-:W-:-:S03]  /*0d00*/  IMAD.MOV.U32 R9, RZ, RZ, RZ ;  /* 0x000000ffff097224 */ /* 0x000fc600078e00ff */
[----:B------:R-:W-:-:S04]  /*0d10*/  IABS R0, R8 ;  /* 0x0000000800007213 */ /* 0x000fc80000000000 */
[----:B------:R-:W-:-:S13]  /*0d20*/  ISETP.NE.AND P0, PT, R0, 0x3, PT ;  /* 0x000000030000780c */ /* 0x000fda0003f05270 */
[----:B------:R-:W-:Y:S05]  /*0d30*/  @P0 BRA `(.L_x_6) ;  /* 0x00000000003c0947 */ /* 0x000fea0003800000 */
[----:B------:R-:W-:Y:S01]  /*0d40*/  IMAD.MOV.U32 R9, RZ, RZ, -0x1 ;  /* 0xffffffffff097424 */ /* 0x000fe200078e00ff */
[----:B------:R-:W-:-:S04]  /*0d50*/  ISETP.GE.AND P0, PT, R8, 0x1, PT ;  /* 0x000000010800780c */ /* 0x000fc80003f06270 */
[----:B------:R-:W-:Y:S01]  /*0d60*/  SEL R9, R9, 0x1, !P0 ;  /* 0x0000000109097807 */ /* 0x000fe20004000000 */
[----:B------:R-:W-:Y:S08]  /*0d70*/  BRA `(.L_x_6) ;  /* 0x00000000002c7947 */ /* 0x000ff00003800000 */
.L_x_5:
[----:B------:R-:W-:Y:S01]  /*0d80*/  IMAD.MOV.U32 R9, RZ, RZ, -0x1 ;  /* 0xffffffffff097424 */ /* 0x000fe200078e00ff */
[----:B------:R-:W-:-:S04]  /*0d90*/  ISETP.GE.AND P0, PT, R6, 0x1, PT ;  /* 0x000000010600780c */ /* 0x000fc80003f06270 */
[----:B------:R-:W-:Y:S01]  /*0da0*/  SEL R9, R9, 0x1, !P0 ;  /* 0x0000000109097807 */ /* 0x000fe20004000000 */
[----:B------:R-:W-:Y:S08]  /*0db0*/  BRA `(.L_x_6) ;  /* 0x00000000001c7947 */ /* 0x000ff00003800000 */
.L_x_4:
[----:B------:R-:W-:Y:S01]  /*0dc0*/  IMAD.MOV.U32 R9, RZ, RZ, -0x1 ;  /* 0xffffffffff097424 */ /* 0x000fe200078e00ff */
[----:B------:R-:W-:-:S04]  /*0dd0*/  ISETP.GE.AND P0, PT, R10, 0x1, PT ;  /* 0x000000010a00780c */ /* 0x000fc80003f06270 */
[----:B------:R-:W-:Y:S01]  /*0de0*/  SEL R9, R9, 0x1, !P0 ;  /* 0x0000000109097807 */ /* 0x000fe20004000000 */
[----:B------:R-:W-:Y:S08]  /*0df0*/  BRA `(.L_x_6) ;  /* 0x00000000000c7947 */ /* 0x000ff00003800000 */
.L_x_1:
[----:B-1----:R-:W-:Y:S01]  /*0e00*/  IMAD.MOV.U32 R9, RZ, RZ, -0x1 ;  /* 0xffffffffff097424 */ /* 0x002fe200078e00ff */
[----:B------:R-:W-:-:S04]  /*0e10*/  ISETP.GE.AND P0, PT, R0, 0x1, PT ;  /* 0x000000010000780c */ /* 0x000fc80003f06270 */
[----:B------:R-:W-:-:S09]  /*0e20*/  SEL R9, R9, 0x1, !P0 ;  /* 0x0000000109097807 */ /* 0x000fd20004000000 */
.L_x_6:
[----:B------:R-:W-:Y:S05]  /*0e30*/  BSYNC.RECONVERGENT B0 ;  /* 0x0000000000007941 */ /* 0x000fea0003800200 */
.L_x_0:
[----:B------:R-:W0:Y:S02]  /*0e40*/  LDC.64 R6, c[0x0][0x388] ;  /* 0x0000e200ff067b82 */ /* 0x000e240000000a00 */
[----:B0-----:R-:W-:-:S05]  /*0e50*/  IMAD.WIDE R6, R22, 0x4, R6 ;  /* 0x0000000416067825 */ /* 0x001fca00078e0206 */
[----:B------:R-:W-:Y:S04]  /*0e60*/  STG.E desc[UR4][R6.64], R9 ;  /* 0x0000000906007986 */ /* 0x000fe8000c101904 */
[----:B-----5:R-:W-:Y:S04]  /*0e70*/  STG.E.64 desc[UR4][R18.64], R14 ;  /* 0x0000000e12007986 */ /* 0x020fe8000c101b04 */
[----:B------:R-:W-:Y:S04]  /*0e80*/  STG.E.64 desc[UR4][R18.64+0x8], R4 ;  /* 0x0000080412007986 */ /* 0x000fe8000c101b04 */
[----:B------:R-:W-:Y:S04]  /*0e90*/  STG.E.64 desc[UR4][R18.64+0x10], R2 ;  /* 0x0000100212007986 */ /* 0x000fe8000c101b04 */
[----:B------:R-:W-:Y:S04]  /*0ea0*/  STG.E.64 desc[UR4][R18.64+0x18], R12 ;  /* 0x0000180c12007986 */ /* 0x000fe8000c101b04 */
[----:B------:R-:W-:Y:S04]  /*0eb0*/  STG.E.64 desc[UR4][R18.64+0x28], R16 ;  /* 0x0000281012007986 */ /* 0x000fe8000c101b04 */
[----:B------:R-:W-:Y:S01]  /*0ec0*/  STG.E desc[UR4][R18.64+0x20], R23 ;  /* 0x0000201712007986 */ /* 0x000fe2000c101904 */
[----:B------:R-:W-:Y:S05]  /*0ed0*/  EXIT ;  /* 0x000000000000794d */ /* 0x000fea0003800000 */
.L_x_7:
[----:B------:R-:W-:-:S00]  /*0ee0*/  BRA `(.L_x_7) ;  /* 0xfffffffc00fc7947 */ /* 0x000fc0000383ffff */
[----:B------:R-:W-:-:S00]  /*0ef0*/  NOP ;  /* 0x0000000000007918 */ /* 0x000fc00000000000 */
        /* <DEDUP_REMOVED lines=8> */
.L_x_17:


//--------------------- .text._Z8setupRNGP17curandStateXORWOWm --------------------------
	.section	.text._Z8setupRNGP17curandStateXORWOWm,"ax",@progbits
	.align	128
        .global         _Z8setupRNGP17curandStateXORWOWm
        .type           _Z8setupRNGP17curandStateXORWOWm,@function
        .size           _Z8setupRNGP17curandStateXORWOWm,(.L_x_18 - _Z8setupRNGP17curandStateXORWOWm)
        .other          _Z8setupRNGP17curandStateXORWOWm,@"STO_CUDA_ENTRY STV_DEFAULT"
_Z8setupRNGP17curandStateXORWOWm:
.text._Z8setupRNGP17curandStateXORWOWm:
[----:B------:R-:W-:Y:S01]  /*0000*/  LDC R1, c[0x0][0x37c] ;  /* 0x0000df00ff017b82 */ /* 0x000fe20000000800 */
[----:B------:R-:W0:Y:S07]  /*0010*/  S2R R13, SR_TID.X ;  /* 0x00000000000d7919 */ /* 0x000e2e0000002100 */
[----:B------:R-:W1:Y:S01]  /*0020*/  LDC.64 R2, c[0x0][0x388] ;  /* 0x0000e200ff027b82 */ /* 0x000e620000000a00 */
[----:B------:R-:W2:Y:S01]  /*0030*/  LDCU.64 UR4, c[0x0][0x358] ;  /* 0x00006b00ff0477ac */ /* 0x000ea20008000a00 */
[----:B------:R-:W-:Y:S06]  /*0040*/  BSSY.RECONVERGENT B0, `(.L_x_8) ;  /* 0x00000e5000007945 */ /* 0x000fec0003800200 */
[----:B------:R-:W0:Y:S08]  /*0050*/  S2UR UR6, SR_CTAID.X ;  /* 0x00000000000679c3 */ /* 0x000e300000002500 */
[----:B------:R-:W0:Y:S08]  /*0060*/  LDC R4, c[0x0][0x360] ;  /* 0x0000d800ff047b82 */ /* 0x000e300000000800 */
[----:B------:R-:W3:Y:S01]  /*0070*/  LDC.64 R6, c[0x0][0x380] ;  /* 0x0000e000ff067b82 */ /* 0x000ee20000000a00 */
[----:B-1----:R-:W-:-:S02]  /*0080*/  LOP3.LUT R0, R2, 0xaad26b49, RZ, 0x3c, !PT ;  /* 0xaad26b4902007812 */ /* 0x002fc400078e3cff */
[----:B------:R-:W-:-:S03]  /*0090*/  LOP3.LUT R2, R3, 0xf7dcefdd, RZ, 0x3c, !PT ;  /* 0xf7dcefdd03027812 */ /* 0x000fc600078e3cff */
[----:B------:R-:W-:Y:S02]  /*00a0*/  IMAD R0, R0, 0x4182bed5, RZ ;  /* 0x4182bed500007824 */ /* 0x000fe400078e02ff */
[----:B------:R-:W-:Y:S02]  /*00b0*/  IMAD R3, R2, -0x658354e5, RZ ;  /* 0x9a7cab1b02037824 */ /* 0x000fe400078e02ff */
[C---:B------:R-:W-:Y:S01]  /*00c0*/  VIADD R5, R0.reuse, 0x75bcd15 ;  /* 0x075bcd1500057836 */ /* 0x040fe20000000000 */
[C---:B------:R-:W-:Y:S01]  /*00d0*/  LOP3.LUT R8, R0.reuse, 0x159a55e5, RZ, 0x3c, !PT ;  /* 0x159a55e500087812 */ /* 0x040fe200078e3cff */
[----:B------:R-:W-:Y:S01]  /*00e0*/  VIADD R11, R0, 0x583f19 ;  /* 0x00583f19000b7836 */ /* 0x000fe20000000000 */
[C---:B------:R-:W-:Y:S01]  /*00f0*/  LOP3.LUT R10, R3.reuse, 0x5491333, RZ, 0x3c, !PT ;  /* 0x05491333030a7812 */ /* 0x040fe200078e3cff */
[----:B------:R-:W-:Y:S02]  /*0100*/  VIADD R9, R3, 0x1f123bb5 ;  /* 0x1f123bb503097836 */ /* 0x000fe40000000000 */
[----:B0-----:R-:W-:Y:S01]  /*0110*/  IMAD R13, R4, UR6, R13 ;  /* 0x00000006040d7c24 */ /* 0x001fe2000f8e020d */
[----:B------:R-:W-:-:S04]  /*0120*/  IADD3 R4, PT, PT, R0, 0x64f0c9, R3 ;  /* 0x0064f0c900047810 */ /* 0x000fc80007ffe003 */
[C---:B------:R-:W-:Y:S01]  /*0130*/  ISETP.NE.AND P0, PT, R13.reuse, RZ, PT ;  /* 0x000000ff0d00720c */ /* 0x040fe20003f05270 */
[----:B---3--:R-:W-:-:S05]  /*0140*/  IMAD.WIDE R6, R13, 0x30, R6 ;  /* 0x000000300d067825 */ /* 0x008fca00078e0206 */
[----:B--2---:R0:W-:Y:S04]  /*0150*/  STG.E.64 desc[UR4][R6.64], R4 ;  /* 0x0000000406007986 */ /* 0x0041e8000c101b04 */
[----:B------:R0:W-:Y:S04]  /*0160*/  STG.E.64 desc[UR4][R6.64+0x8], R8 ;  /* 0x0000080806007986 */ /* 0x0001e8000c101b04 */
[----:B------:R0:W-:Y:S01]  /*0170*/  STG.E.64 desc[UR4][R6.64+0x10], R10 ;  /* 0x0000100a06007986 */ /* 0x0001e2000c101b04 */
[----:B------:R-:W-:Y:S05]  /*0180*/  @!P0 BRA `(.L_x_9) ;  /* 0x0000000c00408947 */ /* 0x000fea0003800000 */
[----:B------:R-:W-:Y:S01]  /*0190*/  SHF.R.S32.HI R0, RZ, 0x1f, R13 ;  /* 0x0000001fff007819 */ /* 0x000fe2000001140d */
[----:B------:R-:W-:-:S07]  /*01a0*/  IMAD.MOV.U32 R12, RZ, RZ, RZ ;  /* 0x000000ffff0c7224 */ /* 0x000fce00078e00ff */
.L_x_15:
[----:B-1----:R-:W-:Y:S01]  /*01b0*/  LOP3.LUT R2, R13, 0x3, RZ, 0xc0, !PT ;  /* 0x000000030d027812 */ /* 0x002fe200078ec0ff */
[----:B------:R-:W-:Y:S03]  /*01c0*/  BSSY.RECONVERGENT B1, `(.L_x_10) ;  /* 0x00000c6000017945 */ /* 0x000fe60003800200 */
[----:B------:R-:W-:-:S04]  /*01d0*/  ISETP.NE.U32.AND P0, PT, R2, RZ, PT ;  /* 0x000000ff0200720c */ /* 0x000fc80003f05070 */
[----:B------:R-:W-:-:S13]  /*01e0*/  ISETP.NE.AND.EX P0, PT, RZ, RZ, PT, P0 ;  /* 0x000000ffff00720c */ /* 0x000fda0003f05300 */
[----:B------:R-:W-:Y:S05]  /*01f0*/  @!P0 BRA `(.L_x_11) ;  /* 0x0000000c00088947 */ /* 0x000fea0003800000 */
[----:B0-----:R-:W0:Y:S01]  /*0200*/  LDC.64 R8, c[0x4][RZ] ;  /* 0x01000000ff087b82 */ /* 0x001e220000000a00 */
[----:B------:R-:W-:Y:S02]  /*0210*/  IMAD.MOV.U32 R14, RZ, RZ, RZ ;  /* 0x000000ffff0e7224 */ /* 0x000fe400078e00ff */
[----:B0-----:R-:W-:-:S07]  /*0220*/  IMAD.WIDE.U32 R8, R12, 0xc80, R8 ;  /* 0x00000c800c087825 */ /* 0x001fce00078e0008 */
.L_x_14:
[----:B-1----:R-:W-:Y:S01]  /*0230*/  IMAD.MOV.U32 R15, RZ, RZ, RZ ;  /* 0x000000ffff0f7224 */ /* 0x002fe200078e00ff */
[----:B------:R-:W-:Y:S01]  /*0240*/  CS2R R2, SRZ ;  /* 0x0000000000027805 */ /* 0x000fe2000001ff00 */
[----:B------:R-:W-:Y:S01]  /*0250*/  IMAD.MOV.U32 R17, RZ, RZ, RZ ;  /* 0x000000ffff117224 */ /* 0x000fe200078e00ff */
[----:B------:R-:W-:-:S07]  /*0260*/  CS2R R4, SRZ ;  /* 0x0000000000047805 */ /* 0x000fce000001ff00 */
.L_x_13:
[----:B------:R-:W-:-:S05]  /*0270*/  IMAD.WIDE.U32 R10, R17, 0x4, R6 ;  /* 0x00000004110a7825 */ /* 0x000fca00078e0006 */
[----:B------:R0:W5:Y:S01]  /*0280*/  LDG.E R16, desc[UR4][R10.64+0x4] ;  /* 0x000004040a107981 */ /* 0x000162000c1e1900 */
[----:B------:R-:W-:-:S07]  /*0290*/  IMAD.MOV.U32 R19, RZ, RZ, RZ ;  /* 0x000000ffff137224 */ /* 0x000fce00078e00ff */
.L_x_12:
[----:B-----5:R-:W-:Y:S01]  /*02a0*/  SHF.R.U32.HI R24, RZ, R19, R16 ;  /* 0x00000013ff187219 */ /* 0x020fe20000011610 */
[----:B0-----:R-:W-:-:S03]  /*02b0*/  IMAD.SHL.U32 R10, R17, 0x20, RZ ;  /* 0x00000020110a7824 */ /* 0x001fc600078e00ff */
[----:B------:R-:W-:Y:S01]  /*02c0*/  LOP3.LUT R11, R24, 0x1, RZ, 0xc0, !PT ;  /* 0x00000001180b7812 */ /* 0x000fe200078ec0ff */
[----:B------:R-:W-:-:S03]  /*02d0*/  IMAD.IADD R10, R10, 0x1, R19 ;  /* 0x000000010a0a7824 */ /* 0x000fc600078e0213 */
[----:B------:R-:W-:Y:S01]  /*02e0*/  ISETP.NE.U32.AND P0, PT, R11, 0x1, PT ;  /* 0x000000010b00780c */ /* 0x000fe20003f05070 */
[----:B------:R-:W-:-:S03]  /*02f0*/  IMAD R11, R10, 0x5, RZ ;  /* 0x000000050a0b7824 */ /* 0x000fc600078e02ff */
[----:B------:R-:W-:Y:S01]  /*0300*/  R2P PR, R24, 0x7e ;  /* 0x0000007e18007804 */ /* 0x000fe20000000000 */
[----:B------:R-:W-:-:S08]  /*0310*/  IMAD.WIDE.U32 R10, R11, 0x4, R8 ;  /* 0x000000040b0a7825 */ /* 0x000fd000078e0008 */
[----:B------:R-:W2:Y:S04]  /*0320*/  @!P0 LDG.E R18, desc[UR4][R10.64] ;  /* 0x000000040a128981 */ /* 0x000ea8000c1e1900 */
[----:B------:R-:W3:Y:S04]  /*0330*/  @!P0 LDG.E R20, desc[UR4][R10.64+0x10] ;  /* 0x000010040a148981 */ /* 0x000ee8000c1e1900 */
[----:B------:R-:W4:Y:S04]  /*0340*/  @P1 LDG.E R22, desc[UR4][R10.64+0x14] ;  /* 0x000014040a161981 */ /* 0x000f28000c1e1900 */
[----:B------:R-:W4:Y:S04]  /*0350*/  @P2 LDG.E R26, desc[UR4][R10.64+0x28] ;  /* 0x000028040a1a2981 */ /* 0x000f28000c1e1900 */
[----:B------:R-:W4:Y:S04]  /*0360*/  @!P0 LDG.E R21, desc[UR4][R10.64+0x4] ;  /* 0x000004040a158981 */ /* 0x000f28000c1e1900 */
[----:B------:R-:W4:Y:S04]  /*0370*/  @!P0 LDG.E R23, desc[UR4][R10.64+0xc] ;  /* 0x00000c040a178981 */ /* 0x000f28000c1e1900 */
[----:B------:R-:W4:Y:S04]  /*0380*/  @P1 LDG.E R25, desc[UR4][R10.64+0x18] ;  /* 0x000018040a191981 */ /* 0x000f28000c1e1900 */
[----:B------:R-:W4:Y:S04]  /*0390*/  @P3 LDG.E R28, desc[UR4][R10.64+0x3c] ;  /* 0x00003c040a1c3981 */ /* 0x000f28000c1e1900 */
[----:B------:R-:W4:Y:S01]  /*03a0*/  @P6 LDG.E R27, desc[UR4][R10.64+0x7c] ;  /* 0x00007c040a1b6981 */ /* 0x000f22000c1e1900 */
[----:B--2---:R-:W-:-:S03]  /*03b0*/  @!P0 LOP3.LUT R15, R15, R18, RZ, 0x3c, !PT ;  /* 0x000000120f0f8212 */ /* 0x004fc600078e3cff */
[----:B------:R-:W2:Y:S01]  /*03c0*/  @!P0 LDG.E R18, desc[UR4][R10.64+0x8] ;  /* 0x000008040a128981 */ /* 0x000ea2000c1e1900 */
[----:B---3--:R-:W-:-:S03]  /*03d0*/  @!P0 LOP3.LUT R3, R3, R20, RZ, 0x3c, !PT ;  /* 0x0000001403038212 */ /* 0x008fc600078e3cff */
[----:B------:R-:W3:Y:S01]  /*03e0*/  @P1 LDG.E R20, desc[UR4][R10.64+0x24] ;  /* 0x000024040a141981 */ /* 0x000ee2000c1e1900 */
[----:B----4-:R-:W-:-:S03]  /*03f0*/  @P1 LOP3.LUT R15, R15, R22, RZ, 0x3c, !PT ;  /* 0x000000160f0f1212 */ /* 0x010fc600078e3cff */
[----:B------:R-:W4:Y:S01]  /*0400*/  @P2 LDG.E R22, desc[UR4][R10.64+0x38] ;  /* 0x000038040a162981 */ /* 0x000f22000c1e1900 */
[----:B------:R-:W-:-:S03]  /*0410*/  @P2 LOP3.LUT R15, R15, R26, RZ, 0x3c, !PT ;  /* 0x0000001a0f0f2212 */ /* 0x000fc600078e3cff */
[----:B------:R-:W4:Y:S01]  /*0420*/  @P4 LDG.E R26, desc[UR4][R10.64+0x50] ;  /* 0x000050040a1a4981 */ /* 0x000f22000c1e1900 */
[----:B------:R-:W-:-:S03]  /*0430*/  @!P0 LOP3.LUT R4, R4, R21, RZ, 0x3c, !PT ;  /* 0x0000001504048212 */ /* 0x000fc600078e3cff */
[----:B------:R-:W4:Y:S01]  /*0440*/  @P1 LDG.E R21, desc[UR4][R10.64+0x20] ;  /* 0x000020040a151981 */ /* 0x000f22000c1e1900 */
[----:B------:R-:W-:-:S03]  /*0450*/  @!P0 LOP3.LUT R2, R2, R23, RZ, 0x3c, !PT ;  /* 0x0000001702028212 */ /* 0x000fc600078e3cff */
[----:B------:R-:W4:Y:S01]  /*0460*/  @P2 LDG.E R23, desc[UR4][R10.64+0x2c] ;  /* 0x00002c040a172981 */ /* 0x000f22000c1e1900 */
[----:B------:R-:W-:-:S03]  /*0470*/  @P1 LOP3.LUT R4, R4, R25, RZ, 0x3c, !PT ;  /* 0x0000001904041212 */ /* 0x000fc600078e3cff */
[----:B------:R-:W4:Y:S01]  /*0480*/  @P2 LDG.E R25, desc[UR4][R10.64+0x34] ;  /* 0x000034040a192981 */ /* 0x000f22000c1e1900 */
[----:B--2---:R-:W-:-:S03]  /*0490*/  @!P0 LOP3.LUT R5, R5, R18, RZ, 0x3c, !PT ;  /* 0x0000001205058212 */ /* 0x004fc600078e3cff */
[----:B------:R-:W2:Y:S01]  /*04a0*/  @P1 LDG.E R18, desc[UR4][R10.64+0x1c] ;  /* 0x00001c040a121981 */ /* 0x000ea2000c1e1900 */
[----:B---3--:R-:W-:-:S03]  /*04b0*/  @P1 LOP3.LUT R3, R3, R20, RZ, 0x3c, !PT ;  /* 0x0000001403031212 */ /* 0x008fc600078e3cff */
[----:B------:R-:W3:Y:S01]  /*04c0*/  @P2 LDG.E R20, desc[UR4][R10.64+0x30] ;  /* 0x000030040a142981 */ /* 0x000ee2000c1e1900 */
[----:B----4-:R-:W-:-:S03]  /*04d0*/  @P2 LOP3.LUT R3, R3, R22, RZ, 0x3c, !PT ;  /* 0x0000001603032212 */ /* 0x010fc600078e3cff */
[----:B------:R-:W4:Y:S01]  /*04e0*/  @P3 LDG.E R22, desc[UR4][R10.64+0x4c] ;  /* 0x00004c040a163981 */ /* 0x000f22000c1e1900 */
[----:B------:R-:W-:-:S04]  /*04f0*/  @P3 LOP3.LUT R15, R15, R28, RZ, 0x3c, !PT ;  /* 0x0000001c0f0f3212 */ /* 0x000fc800078e3cff */
[----:B------:R-:W-:Y:S02]  /*0500*/  @P4 LOP3.LUT R15, R15, R26, RZ, 0x3c, !PT ;  /* 0x0000001a0f0f4212 */ /* 0x000fe400078e3cff */
[----:B------:R-:W-:Y:S01]  /*0510*/  @P1 LOP3.LUT R2, R2, R21, RZ, 0x3c, !PT ;  /* 0x0000001502021212 */ /* 0x000fe200078e3cff */
[----:B------:R-:W4:Y:S04]  /*0520*/  @P5 LDG.E R26, desc[UR4][R10.64+0x64] ;  /* 0x000064040a1a5981 */ /* 0x000f28000c1e1900 */
[----:B------:R-:W4:Y:S01]  /*0530*/  @P3 LDG.E R21, desc[UR4][R10.64+0x40] ;  /* 0x000040040a153981 */ /* 0x000f22000c1e1900 */
[----:B------:R-:W-:Y:S02]  /*0540*/  @P2 LOP3.LUT R4, R4, R23, RZ, 0x3c, !PT ;  /* 0x0000001704042212 */ /* 0x000fe400078e3cff */
[----:B------:R-:W-:Y:S01]  /*0550*/  @P2 LOP3.LUT R2, R2, R25, RZ, 0x3c, !PT ;  /* 0x0000001902022212 */ /* 0x000fe200078e3cff */
[----:B------:R-:W4:Y:S04]  /*0560*/  @P3 LDG.E R23, desc[UR4][R10.64+0x48] ;  /* 0x000048040a173981 */ /* 0x000f28000c1e1900 */
[----:B------:R-:W4:Y:S01]  /*0570*/  @P4 LDG.E R25, desc[UR4][R10.64+0x54] ;  /* 0x000054040a194981 */ /* 0x000f22000c1e1900 */
[----:B--2---:R-:W-:-:S03]  /*0580*/  @P1 LOP3.LUT R5, R5, R18, RZ, 0x3c, !PT ;  /* 0x0000001205051212 */ /* 0x004fc600078e3cff */
[----:B------:R-:W2:Y:S01]  /*0590*/  @P3 LDG.E R18, desc[UR4][R10.64+0x44] ;  /* 0x000044040a123981 */ /* 0x000ea2000c1e1900 */
[----:B---3--:R-:W-:-:S03]  /*05a0*/  @P2 LOP3.LUT R5, R5, R20, RZ, 0x3c, !PT ;  /* 0x0000001405052212 */ /* 0x008fc600078e3cff */
[----:B------:R-:W3:Y:S01]  /*05b0*/  @P4 LDG.E R20, desc[UR4][R10.64+0x58] ;  /* 0x000058040a144981 */ /* 0x000ee2000c1e1900 */
[----:B----4-:R-:W-:-:S03]  /*05c0*/  @P3 LOP3.LUT R3, R3, R22, RZ, 0x3c, !PT ;  /* 0x0000001603033212 */ /* 0x010fc600078e3cff */
[----:B------:R-:W4:Y:S01]  /*05d0*/  @P4 LDG.E R22, desc[UR4][R10.64+0x60] ;  /* 0x000060040a164981 */ /* 0x000f22000c1e1900 */
[----:B------:R-:W-:Y:S02]  /*05e0*/  LOP3.LUT P0, RZ, R24, 0x80, RZ, 0xc0, !PT ;  /* 0x0000008018ff7812 */ /* 0x000fe4000780c0ff */
[----:B------:R-:W-:Y:S02]  /*05f0*/  @P5 LOP3.LUT R15, R15, R26, RZ, 0x3c, !PT ;  /* 0x0000001a0f0f5212 */ /* 0x000fe400078e3cff */
[----:B------:R-:W4:Y:S01]  /*0600*/  @P6 LDG.E R26, desc[UR4][R10.64+0x78] ;  /* 0x000078040a1a6981 */ /* 0x000f22000c1e1900 */
[----:B------:R-:W-:-:S03]  /*0610*/  @P3 LOP3.LUT R4, R4, R21, RZ, 0x3c, !PT ;  /* 0x0000001504043212 */ /* 0x000fc600078e3cff */
[----:B------:R-:W4:Y:S01]  /*0620*/  @P4 LDG.E R21, desc[UR4][R10.64+0x5c] ;  /* 0x00005c040a154981 */ /* 0x000f22000c1e1900 */
[----:B------:R-:W-:-:S03]  /*0630*/  @P3 LOP3.LUT R2, R2, R23, RZ, 0x3c, !PT ;  /* 0x0000001702023212 */ /* 0x000fc600078e3cff */
[----:B------:R-:W4:Y:S01]  /*0640*/  @P5 LDG.E R23, desc[UR4][R10.64+0x68] ;  /* 0x000068040a175981 */ /* 0x000f22000c1e1900 */
[----:B------:R-:W-:-:S03]  /*0650*/  @P4 LOP3.LUT R4, R4, R25, RZ, 0x3c, !PT ;  /* 0x0000001904044212 */ /* 0x000fc600078e3cff */
[----:B------:R-:W4:Y:S01]  /*0660*/  @P5 LDG.E R25, desc[UR4][R10.64+0x70] ;  /* 0x000070040a195981 */ /* 0x000f22000c1e1900 */
[----:B--2---:R-:W-:-:S03]  /*0670*/  @P3 LOP3.LUT R5, R5, R18, RZ, 0x3c, !PT ;  /* 0x0000001205053212 */ /* 0x004fc600078e3cff */
[----:B------:R-:W2:Y:S01]  /*0680*/  @P5 LDG.E R18, desc[UR4][R10.64+0x6c] ;  /* 0x00006c040a125981 */ /* 0x000ea2000c1e1900 */
[----:B---3--:R-:W-:-:S03]  /*0690*/  @P4 LOP3.LUT R5, R5, R20, RZ, 0x3c, !PT ;  /* 0x0000001405054212 */ /* 0x008fc600078e3cff */
[----:B------:R-:W3:Y:S01]  /*06a0*/  @P5 LDG.E R20, desc[UR4][R10.64+0x74] ;  /* 0x000074040a145981 */ /* 0x000ee2000c1e1900 */
[----:B----4-:R-:W-:-:S03]  /*06b0*/  @P4 LOP3.LUT R3, R3, R22, RZ, 0x3c, !PT ;  /* 0x0000001603034212 */ /* 0x010fc600078e3cff */
[----:B------:R-:W4:Y:S01]  /*06c0*/  @P0 LDG.E R22, desc[UR4][R10.64+0x8c] ;  /* 0x00008c040a160981 */ /* 0x000f22000c1e1900 */
[----:B------:R-:W-:-:S03]  /*06d0*/  @P6 LOP3.LUT R15, R15, R26, RZ, 0x3c, !PT ;  /* 0x0000001a0f0f6212 */ /* 0x000fc600078e3cff */
        /* <DEDUP_REMOVED lines=13> */
[----:B------:R-:W-:Y:S02]  /*07b0*/  @P6 LOP3.LUT R4, R4, R27, RZ, 0x3c, !PT ;  /* 0x0000001b04046212 */ /* 0x000fe400078e3cff */
[----:B------:R-:W-:Y:S02]  /*07c0*/  @P6 LOP3.LUT R2, R2, R21, RZ, 0x3c, !PT ;  /* 0x0000001502026212 */ /* 0x000fe400078e3cff */
[----:B------:R-:W-:Y:S02]  /*07d0*/  @P0 LOP3.LUT R4, R4, R23, RZ, 0x3c, !PT ;  /* 0x0000001704040212 */ /* 0x000fe400078e3cff */
[----:B------:R-:W-:Y:S02]  /*07e0*/  @P0 LOP3.LUT R2, R2, R25, RZ, 0x3c, !PT ;  /* 0x0000001902020212 */ /* 0x000fe400078e3cff */
[----:B--2---:R-:W-:Y:S02]  /*07f0*/  @P6 LOP3.LUT R5, R5, R18, RZ, 0x3c, !PT ;  /* 0x0000001205056212 */ /* 0x004fe400078e3cff */
[----:B---3--:R-:W-:-:S02]  /*0800*/  @P6 LOP3.LUT R3, R3, R20, RZ, 0x3c, !PT ;  /* 0x0000001403036212 */ /* 0x008fc400078e3cff */
[----:B----4-:R-:W-:Y:S02]  /*0810*/  @P0 LOP3.LUT R5, R5, R22, RZ, 0x3c, !PT ;  /* 0x0000001605050212 */ /* 0x010fe400078e3cff */
[----:B------:R-:W-:Y:S02]  /*0820*/  @P0 LOP3.LUT R3, R3, R26, RZ, 0x3c, !PT ;  /* 0x0000001a03030212 */ /* 0x000fe400078e3cff */
[----:B------:R-:W-:-:S13]  /*0830*/  R2P PR, R24.B1, 0x7f ;  /* 0x0000007f18007804 */ /* 0x000fda0000001000 */
[----:B------:R-:W2:Y:S04]  /*0840*/  @P0 LDG.E R18, desc[UR4][R10.64+0xa0] ;  /* 0x0000a0040a120981 */ /* 0x000ea8000c1e1900 */
[----:B------:R-:W3:Y:S04]  /*0850*/  @P1 LDG.E R22, desc[UR4][R10.64+0xb4] ;  /* 0x0000b4040a161981 */ /* 0x000ee8000c1e1900 */
[----:B------:R-:W4:Y:S04]  /*0860*/  @P2 LDG.E R26, desc[UR4][R10.64+0xc8] ;  /* 0x0000c8040a1a2981 */ /* 0x000f28000c1e1900 */
[----:B------:R-:W4:Y:S04]  /*0870*/  @P3 LDG.E R28, desc[UR4][R10.64+0xdc] ;  /* 0x0000dc040a1c3981 */ /* 0x000f28000c1e1900 */
[----:B------:R-:W4:Y:S04]  /*0880*/  @P0 LDG.E R23, desc[UR4][R10.64+0xa4] ;  /* 0x0000a4040a170981 */ /* 0x000f28000c1e1900 */
[----:B------:R-:W4:Y:S04]  /*0890*/  @P0 LDG.E R20, desc[UR4][R10.64+0xa8] ;  /* 0x0000a8040a140981 */ /* 0x000f28000c1e1900 */
[----:B------:R-:W4:Y:S04]  /*08a0*/  @P4 LDG.E R25, desc[UR4][R10.64+0xf0] ;  /* 0x0000f0040a194981 */ /* 0x000f28000c1e1900 */
        /* <DEDUP_REMOVED lines=21> */
[----:B------:R-:W-:Y:S02]  /*0a00*/  LOP3.LUT P0, RZ, R24, 0x8000, RZ, 0xc0, !PT ;  /* 0x0000800018ff7812 */ /* 0x000fe4000780c0ff */
[----:B----4-:R-:W-:Y:S01]  /*0a10*/  @P5 LOP3.LUT R15, R15, R26, RZ, 0x3c, !PT ;  /* 0x0000001a0f0f5212 */ /* 0x010fe200078e3cff */
[----:B------:R-:W4:Y:S04]  /*0a20*/  @P3 LDG.E R24, desc[UR4][R10.64+0xe4] ;  /* 0x0000e4040a183981 */ /* 0x000f28000c1e1900 */
[----:B------:R-:W2:Y:S01]  /*0a30*/  @P6 LDG.E R26, desc[UR4][R10.64+0x118] ;  /* 0x000118040a1a6981 */ /* 0x000ea2000c1e1900 */
        /* <DEDUP_REMOVED lines=8> */
[----:B---3--:R-:W-:-:S03]  /*0ac0*/  @P2 LOP3.LUT R3, R3, R22, RZ, 0x3c, !PT ;  /* 0x0000001603032212 */ /* 0x008fc600078e3cff */
[----:B------:R-:W3:Y:S01]  /*0ad0*/  @P4 LDG.E R22, desc[UR4][R10.64+0x100] ;  /* 0x000100040a164981 */ /* 0x000ee2000c1e1900 */
[----:B--2---:R-:W-:-:S03]  /*0ae0*/  @P6 LOP3.LUT R15, R15, R26, RZ, 0x3c, !PT ;  /* 0x0000001a0f0f6212 */ /* 0x004fc600078e3cff */
[----:B------:R-:W2:Y:S01]  /*0af0*/  @P0 LDG.E R26, desc[UR4][R10.64+0x12c] ;  /* 0x00012c040a1a0981 */ /* 0x000ea2000c1e1900 */
[----:B----4-:R-:W-:-:S03]  /*0b00*/  @P2 LOP3.LUT R2, R2, R23, RZ, 0x3c, !PT ;  /* 0x0000001702022212 */ /* 0x010fc600078e3cff */
[----:B------:R-:W4:Y:S01]  /*0b10*/  @P4 LDG.E R23, desc[UR4][R10.64+0xfc] ;  /* 0x0000fc040a174981 */ /* 0x000f22000c1e1900 */
[----:B------:R-:W-:-:S03]  /*0b20*/  @P2 LOP3.LUT R5, R5, R20, RZ, 0x3c, !PT ;  /* 0x0000001405052212 */ /* 0x000fc600078e3cff */
[----:B------:R-:W4:Y:S01]  /*0b30*/  @P4 LDG.E R20, desc[UR4][R10.64+0xf8] ;  /* 0x0000f8040a144981 */ /* 0x000f22000c1e1900 */
[----:B------:R-:W-:Y:S02]  /*0b40*/  @P3 LOP3.LUT R2, R2, R27, RZ, 0x3c, !PT ;  /* 0x0000001b02023212 */ /* 0x000fe400078e3cff */
[----:B------:R-:W-:Y:S01]  /*0b50*/  @P3 LOP3.LUT R4, R4, R25, RZ, 0x3c, !PT ;  /* 0x0000001904043212 */ /* 0x000fe200078e3cff */
[----:B------:R-:W4:Y:S01]  /*0b60*/  @P5 LDG.E R27, desc[UR4][R10.64+0x110] ;  /* 0x000110040a1b5981 */ /* 0x000f22000c1e1900 */
[----:B------:R-:W-:-:S03]  /*0b70*/  @P3 LOP3.LUT R5, R5, R24, RZ, 0x3c, !PT ;  /* 0x0000001805053212 */ /* 0x000fc600078e3cff */
[----:B------:R-:W4:Y:S04]  /*0b80*/  @P5 LDG.E R25, desc[UR4][R10.64+0x108] ;  /* 0x000108040a195981 */ /* 0x000f28000c1e1900 */
        /* <DEDUP_REMOVED lines=19> */
[----:B------:R-:W-:-:S05]  /*0cc0*/  VIADD R19, R19, 0x10 ;  /* 0x0000001013137836 */ /* 0x000fca0000000000 */
[----:B------:R-:W-:Y:S02]  /*0cd0*/  ISETP.NE.AND P1, PT, R19, 0x20, PT ;  /* 0x000000201300780c */ /* 0x000fe40003f25270 */
[----:B------:R-:W-:Y:S02]  /*0ce0*/  @P5 LOP3.LUT R3, R3, R18, RZ, 0x3c, !PT ;  /* 0x0000001203035212 */ /* 0x000fe400078e3cff */
[----:B------:R-:W-:Y:S02]  /*0cf0*/  @P6 LOP3.LUT R4, R4, R21, RZ, 0x3c, !PT ;  /* 0x0000001504046212 */ /* 0x000fe400078e3cff */
[----:B---3--:R-:W-:-:S04]  /*0d00*/  @P6 LOP3.LUT R3, R3, R22, RZ, 0x3c, !PT ;  /* 0x0000001603036212 */ /* 0x008fc800078e3cff */
[----:B--2---:R-:W-:Y:S02]  /*0d10*/  @P0 LOP3.LUT R3, R3, R26, RZ, 0x3c, !PT ;  /* 0x0000001a03030212 */ /* 0x004fe400078e3cff */
[----:B----4-:R-:W-:Y:S02]  /*0d20*/  @P6 LOP3.LUT R2, R2, R23, RZ, 0x3c, !PT ;  /* 0x0000001702026212 */ /* 0x010fe400078e3cff */
[----:B------:R-:W-:Y:S02]  /*0d30*/  @P6 LOP3.LUT R5, R5, R20, RZ, 0x3c, !PT ;  /* 0x0000001405056212 */ /* 0x000fe400078e3cff */
[----:B------:R-:W-:Y:S02]  /*0d40*/  @P0 LOP3.LUT R2, R2, R27, RZ, 0x3c, !PT ;  /* 0x0000001b02020212 */ /* 0x000fe400078e3cff */
[----:B------:R-:W-:Y:S02]  /*0d50*/  @P0 LOP3.LUT R4, R4, R25, RZ, 0x3c, !PT ;  /* 0x0000001904040212 */ /* 0x000fe400078e3cff */
[----:B------:R-:W-:Y:S01]  /*0d60*/  @P0 LOP3.LUT R5, R5, R24, RZ, 0x3c, !PT ;  /* 0x0000001805050212 */ /* 0x000fe200078e3cff */
[----:B------:R-:W-:Y:S06]  /*0d70*/  @P1 BRA `(.L_x_12) ;  /* 0xfffffff400481947 */ /* 0x000fec000383ffff */
[----:B------:R-:W-:-:S05]  /*0d80*/  VIADD R17, R17, 0x1 ;  /* 0x0000000111117836 */ /* 0x000fca0000000000 */
[----:B------:R-:W-:-:S13]  /*0d90*/  ISETP.NE.AND P0, PT, R17, 0x5, PT ;  /* 0x000000051100780c */ /* 0x000fda0003f05270 */
[----:B------:R-:W-:Y:S05]  /*0da0*/  @P0 BRA `(.L_x_13) ;  /* 0xfffffff400300947 */ /* 0x000fea000383ffff */
[----:B------:R1:W-:Y:S01]  /*0db0*/  STG.E.64 desc[UR4][R6.64+0x8], R4 ;  /* 0x0000080406007986 */ /* 0x0003e2000c101b04 */
[----:B------:R-:W-:Y:S01]  /*0dc0*/  VIADD R14, R14, 0x1 ;  /* 0x000000010e0e7836 */ /* 0x000fe20000000000 */
[----:B------:R-:W-:Y:S02]  /*0dd0*/  LOP3.LUT R11, R13, 0x3, RZ, 0xc0, !PT ;  /* 0x000000030d0b7812 */ /* 0x000fe400078ec0ff */
[----:B------:R1:W-:Y:S02]  /*0de0*/  STG.E.64 desc[UR4][R6.64+0x10], R2 ;  /* 0x0000100206007986 */ /* 0x0003e4000c101b04 */
[----:B------:R-:W-:Y:S02]  /*0df0*/  ISETP.GE.U32.AND P0, PT, R14, R11, PT ;  /* 0x0000000b0e00720c */ /* 0x000fe40003f06070 */
[----:B------:R1:W-:Y:S11]  /*0e00*/  STG.E desc[UR4][R6.64+0x4], R15 ;  /* 0x0000040f06007986 */ /* 0x0003f6000c101904 */
[----:B------:R-:W-:Y:S05]  /*0e10*/  @!P0 BRA `(.L_x_14) ;  /* 0xfffffff400048947 */ /* 0x000fea000383ffff */
.L_x_11:
[----:B------:R-:W-:Y:S05]  /*0e20*/  BSYNC.RECONVERGENT B1 ;  /* 0x0000000000017941 */ /* 0x000fea0003800200 */
.L_x_10:
[C---:B------:R-:W-:Y:S01]  /*0e30*/  ISETP.GT.U32.AND P0, PT, R13.reuse, 0x3, PT ;  /* 0x000000030d00780c */ /* 0x040fe20003f04070 */
[----:B------:R-:W-:Y:S01]  /*0e40*/  VIADD R12, R12, 0x1 ;  /* 0x000000010c0c7836 */ /* 0x000fe20000000000 */
[--C-:B------:R-:W-:Y:S02]  /*0e50*/  SHF.R.U64 R13, R13, 0x2, R0.reuse ;  /* 0x000000020d0d7819 */ /* 0x100fe40000001200 */
[----:B------:R-:W-:Y:S02]  /*0e60*/  ISETP.GT.U32.AND.EX P0, PT, R0, RZ, PT, P0 ;  /* 0x000000ff0000720c */ /* 0x000fe40003f04100 */
[----:B------:R-:W-:-:S11]  /*0e70*/  SHF.R.U32.HI R0, RZ, 0x2, R0 ;  /* 0x00000002ff007819 */ /* 0x000fd60000011600 */
[----:B------:R-:W-:Y:S05]  /*0e80*/  @P0 BRA `(.L_x_15) ;  /* 0xfffffff000c80947 */ /* 0x000fea000383ffff */
.L_x_9:
[----:B------:R-:W-:Y:S05]  /*0e90*/  BSYNC.RECONVERGENT B0 ;  /* 0x0000000000007941 */ /* 0x000fea0003800200 */
.L_x_8:
[----:B------:R-:W-:Y:S04]  /*0ea0*/  STG.E.64 desc[UR4][R6.64+0x18], RZ ;  /* 0x000018ff06007986 */ /* 0x000fe8000c101b04 */
[----:B------:R-:W-:Y:S04]  /*0eb0*/  STG.E desc[UR4][R6.64+0x20], RZ ;  /* 0x000020ff06007986 */ /* 0x000fe8000c101904 */
[----:B------:R-:W-:Y:S01]  /*0ec0*/  STG.E.64 desc[UR4][R6.64+0x28], RZ ;  /* 0x000028ff06007986 */ /* 0x000fe2000c101b04 */
[----:B------:R-:W-:Y:S05]  /*0ed0*/  EXIT ;  /* 0x000000000000794d */ /* 0x000fea0003800000 */
.L_x_16:
        /* <DEDUP_REMOVED lines=10> */
.L_x_18:


//--------------------- .nv.global.init           --------------------------
	.section	.nv.global.init,"aw",@progbits
	.align	4
.nv.global.init:
	.type		mrg32k3aM1SubSeq,@object
	.size		mrg32k3aM1SubSeq,(mrg32k3aM2SubSeq - mrg32k3aM1SubSeq)
mrg32k3aM1SubSeq:
        /*0000*/ 	.byte	0x0b, 0xcc, 0xee, 0x04, 0x73, 0x29, 0x8b, 0x6f, 0xf6, 0x53, 0x03, 0xf6, 0x23, 0xf6, 0xea, 0xda
        /* <DEDUP_REMOVED lines=125> */
	.type		mrg32k3aM2SubSeq,@object
	.size		mrg32k3aM2SubSeq,(mrg32k3aM1 - mrg32k3aM2SubSeq)
mrg32k3aM2SubSeq:
        /* <DEDUP_REMOVED lines=126> */
	.type		mrg32k3aM1,@object
	.size		mrg32k3aM1,(mrg32k3aM1Seq - mrg32k3aM1)
mrg32k3aM1:
        /* <DEDUP_REMOVED lines=144> */
	.type		mrg32k3aM1Seq,@object
	.size		mrg32k3aM1Seq,(mrg32k3aM2 - mrg32k3aM1Seq)
mrg32k3aM1Seq:
        /* <DEDUP_REMOVED lines=144> */
	.type		mrg32k3aM2,@object
	.size		mrg32k3aM2,(mrg32k3aM2Seq - mrg32k3aM2)
mrg32k3aM2:
        /* <DEDUP_REMOVED lines=144> */
	.type		mrg32k3aM2Seq,@object
	.size		mrg32k3aM2Seq,(precalc_xorwow_matrix - mrg32k3aM2Seq)
mrg32k3aM2Seq:
        /* <DEDUP_REMOVED lines=144> */
	.type		precalc_xorwow_matrix,@object
	.size		precalc_xorwow_matrix,(precalc_xorwow_offset_matrix - precalc_xorwow_matrix)
precalc_xorwow_matrix:
        /* <DEDUP_REMOVED lines=6400> */
	.type		precalc_xorwow_offset_matrix,@object
	.size		precalc_xorwow_offset_matrix,(.L_1 - precalc_xorwow_offset_matrix)
precalc_xorwow_offset_matrix:
        /* <DEDUP_REMOVED lines=6400> */
.L_1:


//--------------------- .nv.shared.reserved.0     --------------------------
	.section	.nv.shared.reserved.0,"aw",@nobits
	.weak		__nv_reservedSMEM_offset_0_alias
	.size		__nv_reservedSMEM_offset_0_alias, 0, 64
	.other		__nv_reservedSMEM_offset_0_alias,@"STO_CUDA_RESERVED_SHARED STV_DEFAULT"
__nv_reservedSMEM_offset_0_alias:
	.zero		0
	.zero		64


//--------------------- .nv.constant0._Z13rolloutKernelPiS_P17curandStateXORWOWi --------------------------
	.section	.nv.constant0._Z13rolloutKernelPiS_P17curandStateXORWOWi,"a",@progbits
	.sectionflags	@""
	.align	4
.nv.constant0._Z13rolloutKernelPiS_P17curandStateXORWOWi:
	.zero		924


//--------------------- .nv.constant0._Z8setupRNGP17curandStateXORWOWm --------------------------
	.section	.nv.constant0._Z8setupRNGP17curandStateXORWOWm,"a",@progbits
	.sectionflags	@""
	.align	4
.nv.constant0._Z8setupRNGP17curandStateXORWOWm:
	.zero		912


//--------------------- SYMBOLS --------------------------

	.type		.nv.reservedSmem.offset0,@object
	.size		.nv.reservedSmem.offset0,0x4
